//
// Generated by NVIDIA NVVM Compiler
//
// Compiler Build ID: CL-36424714
// Cuda compilation tools, release 13.0, V13.0.88
// Based on NVVM 20.0.0
//

.version 9.0
.target sm_100
.address_size 64

	// .globl	_Z3mm1PfS_S_
// _ZZ3mm3PfS_S_E2sA has been demoted
// _ZZ3mm3PfS_S_E2sB has been demoted
// _ZZ3mm4PfS_S_E2As has been demoted
// _ZZ3mm4PfS_S_E2Bs has been demoted

.visible .entry _Z3mm1PfS_S_(
	.param .u64 .ptr .align 1 _Z3mm1PfS_S__param_0,
	.param .u64 .ptr .align 1 _Z3mm1PfS_S__param_1,
	.param .u64 .ptr .align 1 _Z3mm1PfS_S__param_2
)
{
	.reg .pred 	%p<3>;
	.reg .b32 	%r<32>;
	.reg .b32 	%f<52>;
	.reg .b64 	%rd<53>;

	mov.u32 	%r6, %ctaid.x;
	mov.u32 	%r7, %ntid.x;
	mov.u32 	%r8, %tid.x;
	mad.lo.s32 	%r1, %r6, %r7, %r8;
	mov.u32 	%r9, %ctaid.y;
	mov.u32 	%r10, %ntid.y;
	mov.u32 	%r11, %tid.y;
	mad.lo.s32 	%r12, %r9, %r10, %r11;
	max.u32 	%r13, %r1, %r12;
	setp.gt.u32 	%p1, %r13, 1023;
	@%p1 bra 	$L__BB0_4;
	ld.param.u64 	%rd49, [_Z3mm1PfS_S__param_1];
	ld.param.u64 	%rd48, [_Z3mm1PfS_S__param_0];
	shl.b32 	%r3, %r1, 10;
	add.s32 	%r15, %r12, 2048;
	mul.wide.u32 	%rd1, %r15, 4;
	add.s32 	%r16, %r12, 3072;
	mul.wide.u32 	%rd2, %r16, 4;
	add.s32 	%r17, %r12, 4096;
	mul.wide.u32 	%rd3, %r17, 4;
	add.s32 	%r18, %r12, 5120;
	mul.wide.u32 	%rd4, %r18, 4;
	add.s32 	%r19, %r12, 6144;
	mul.wide.u32 	%rd5, %r19, 4;
	add.s32 	%r20, %r12, 7168;
	mul.wide.u32 	%rd6, %r20, 4;
	add.s32 	%r21, %r12, 10240;
	mul.wide.u32 	%rd7, %r21, 4;
	add.s32 	%r22, %r12, 11264;
	mul.wide.u32 	%rd8, %r22, 4;
	add.s32 	%r23, %r12, 12288;
	mul.wide.u32 	%rd9, %r23, 4;
	add.s32 	%r24, %r12, 13312;
	mul.wide.u32 	%rd10, %r24, 4;
	add.s32 	%r25, %r12, 14336;
	mul.wide.u32 	%rd11, %r25, 4;
	mul.wide.u32 	%rd21, %r3, 4;
	cvta.to.global.u64 	%rd22, %rd48;
	add.s64 	%rd23, %rd21, %rd22;
	add.s64 	%rd51, %rd23, 32;
	cvta.to.global.u64 	%rd52, %rd49;
	mov.f32 	%f51, 0f00000000;
	mov.b32 	%r31, 0;
	add.s32 	%r26, %r12, 1024;
	add.s32 	%r27, %r12, 8192;
$L__BB0_2:
	ld.global.f32 	%f4, [%rd51+-32];
	mul.wide.u32 	%rd24, %r12, 4;
	add.s64 	%rd25, %rd52, %rd24;
	ld.global.f32 	%f5, [%rd25];
	fma.rn.f32 	%f6, %f4, %f5, %f51;
	ld.global.f32 	%f7, [%rd51+-28];
	mul.wide.u32 	%rd26, %r26, 4;
	add.s64 	%rd27, %rd52, %rd26;
	ld.global.f32 	%f8, [%rd27];
	fma.rn.f32 	%f9, %f7, %f8, %f6;
	ld.global.f32 	%f10, [%rd51+-24];
	add.s64 	%rd28, %rd52, %rd1;
	ld.global.f32 	%f11, [%rd28];
	fma.rn.f32 	%f12, %f10, %f11, %f9;
	ld.global.f32 	%f13, [%rd51+-20];
	add.s64 	%rd29, %rd52, %rd2;
	ld.global.f32 	%f14, [%rd29];
	fma.rn.f32 	%f15, %f13, %f14, %f12;
	ld.global.f32 	%f16, [%rd51+-16];
	add.s64 	%rd30, %rd52, %rd3;
	ld.global.f32 	%f17, [%rd30];
	fma.rn.f32 	%f18, %f16, %f17, %f15;
	ld.global.f32 	%f19, [%rd51+-12];
	add.s64 	%rd31, %rd52, %rd4;
	ld.global.f32 	%f20, [%rd31];
	fma.rn.f32 	%f21, %f19, %f20, %f18;
	ld.global.f32 	%f22, [%rd51+-8];
	add.s64 	%rd32, %rd52, %rd5;
	ld.global.f32 	%f23, [%rd32];
	fma.rn.f32 	%f24, %f22, %f23, %f21;
	ld.global.f32 	%f25, [%rd51+-4];
	add.s64 	%rd33, %rd52, %rd6;
	ld.global.f32 	%f26, [%rd33];
	fma.rn.f32 	%f27, %f25, %f26, %f24;
	ld.global.f32 	%f28, [%rd51];
	mul.wide.u32 	%rd34, %r27, 4;
	add.s64 	%rd35, %rd52, %rd34;
	ld.global.f32 	%f29, [%rd35];
	fma.rn.f32 	%f30, %f28, %f29, %f27;
	ld.global.f32 	%f31, [%rd51+4];
	add.s32 	%r28, %r12, 9216;
	mul.wide.u32 	%rd36, %r28, 4;
	add.s64 	%rd37, %rd52, %rd36;
	ld.global.f32 	%f32, [%rd37];
	fma.rn.f32 	%f33, %f31, %f32, %f30;
	ld.global.f32 	%f34, [%rd51+8];
	add.s64 	%rd38, %rd52, %rd7;
	ld.global.f32 	%f35, [%rd38];
	fma.rn.f32 	%f36, %f34, %f35, %f33;
	ld.global.f32 	%f37, [%rd51+12];
	add.s64 	%rd39, %rd52, %rd8;
	ld.global.f32 	%f38, [%rd39];
	fma.rn.f32 	%f39, %f37, %f38, %f36;
	ld.global.f32 	%f40, [%rd51+16];
	add.s64 	%rd40, %rd52, %rd9;
	ld.global.f32 	%f41, [%rd40];
	fma.rn.f32 	%f42, %f40, %f41, %f39;
	ld.global.f32 	%f43, [%rd51+20];
	add.s64 	%rd41, %rd52, %rd10;
	ld.global.f32 	%f44, [%rd41];
	fma.rn.f32 	%f45, %f43, %f44, %f42;
	ld.global.f32 	%f46, [%rd51+24];
	add.s64 	%rd42, %rd52, %rd11;
	ld.global.f32 	%f47, [%rd42];
	fma.rn.f32 	%f48, %f46, %f47, %f45;
	ld.global.f32 	%f49, [%rd51+28];
	add.s32 	%r29, %r12, 15360;
	mul.wide.u32 	%rd43, %r29, 4;
	add.s64 	%rd44, %rd52, %rd43;
	ld.global.f32 	%f50, [%rd44];
	fma.rn.f32 	%f51, %f49, %f50, %f48;
	add.s32 	%r31, %r31, 16;
	add.s64 	%rd52, %rd52, 65536;
	add.s64 	%rd51, %rd51, 64;
	setp.ne.s32 	%p2, %r31, 1024;
	@%p2 bra 	$L__BB0_2;
	ld.param.u64 	%rd50, [_Z3mm1PfS_S__param_2];
	add.s32 	%r30, %r3, %r12;
	cvta.to.global.u64 	%rd45, %rd50;
	mul.wide.u32 	%rd46, %r30, 4;
	add.s64 	%rd47, %rd45, %rd46;
	st.global.f32 	[%rd47], %f51;
$L__BB0_4:
	ret;

}
	// .globl	_Z3mm2PfS_S_
.visible .entry _Z3mm2PfS_S_(
	.param .u64 .ptr .align 1 _Z3mm2PfS_S__param_0,
	.param .u64 .ptr .align 1 _Z3mm2PfS_S__param_1,
	.param .u64 .ptr .align 1 _Z3mm2PfS_S__param_2
)
{
	.reg .pred 	%p<5>;
	.reg .b32 	%r<35>;
	.reg .b32 	%f<52>;
	.reg .b64 	%rd<49>;

	ld.param.u64 	%rd14, [_Z3mm2PfS_S__param_0];
	mov.u32 	%r8, %ctaid.x;
	shl.b32 	%r9, %r8, 4;
	mov.u32 	%r10, %tid.x;
	shr.u32 	%r11, %r10, 4;
	add.s32 	%r1, %r9, %r11;
	mov.u32 	%r12, %ctaid.y;
	shl.b32 	%r13, %r12, 4;
	and.b32  	%r14, %r10, 15;
	or.b32  	%r15, %r13, %r14;
	setp.gt.s32 	%p1, %r1, 1023;
	setp.gt.u32 	%p2, %r15, 1023;
	or.pred  	%p3, %p1, %p2;
	@%p3 bra 	$L__BB1_4;
	ld.param.u64 	%rd46, [_Z3mm2PfS_S__param_1];
	shl.b32 	%r3, %r1, 10;
	add.s32 	%r17, %r15, 1024;
	mul.wide.u32 	%rd1, %r17, 4;
	add.s32 	%r18, %r15, 2048;
	mul.wide.u32 	%rd2, %r18, 4;
	add.s32 	%r19, %r15, 3072;
	mul.wide.u32 	%rd3, %r19, 4;
	add.s32 	%r20, %r15, 5120;
	mul.wide.u32 	%rd4, %r20, 4;
	add.s32 	%r21, %r15, 8192;
	mul.wide.u32 	%rd5, %r21, 4;
	add.s32 	%r22, %r15, 9216;
	mul.wide.u32 	%rd6, %r22, 4;
	add.s32 	%r23, %r15, 10240;
	mul.wide.u32 	%rd7, %r23, 4;
	add.s32 	%r24, %r15, 11264;
	mul.wide.u32 	%rd8, %r24, 4;
	add.s32 	%r25, %r15, 12288;
	mul.wide.u32 	%rd9, %r25, 4;
	cvta.to.global.u64 	%rd17, %rd14;
	add.s64 	%rd10, %rd17, 32;
	cvta.to.global.u64 	%rd48, %rd46;
	mov.f32 	%f51, 0f00000000;
	mov.b32 	%r34, 0;
	add.s32 	%r26, %r15, 4096;
	mov.u32 	%r33, %r3;
$L__BB1_2:
	mul.wide.s32 	%rd18, %r33, 4;
	add.s64 	%rd19, %rd10, %rd18;
	ld.global.f32 	%f4, [%rd19+-32];
	mul.wide.u32 	%rd20, %r15, 4;
	add.s64 	%rd21, %rd48, %rd20;
	ld.global.f32 	%f5, [%rd21];
	fma.rn.f32 	%f6, %f4, %f5, %f51;
	ld.global.f32 	%f7, [%rd19+-28];
	add.s64 	%rd22, %rd48, %rd1;
	ld.global.f32 	%f8, [%rd22];
	fma.rn.f32 	%f9, %f7, %f8, %f6;
	ld.global.f32 	%f10, [%rd19+-24];
	add.s64 	%rd23, %rd48, %rd2;
	ld.global.f32 	%f11, [%rd23];
	fma.rn.f32 	%f12, %f10, %f11, %f9;
	ld.global.f32 	%f13, [%rd19+-20];
	add.s64 	%rd24, %rd48, %rd3;
	ld.global.f32 	%f14, [%rd24];
	fma.rn.f32 	%f15, %f13, %f14, %f12;
	ld.global.f32 	%f16, [%rd19+-16];
	mul.wide.u32 	%rd25, %r26, 4;
	add.s64 	%rd26, %rd48, %rd25;
	ld.global.f32 	%f17, [%rd26];
	fma.rn.f32 	%f18, %f16, %f17, %f15;
	ld.global.f32 	%f19, [%rd19+-12];
	add.s64 	%rd27, %rd48, %rd4;
	ld.global.f32 	%f20, [%rd27];
	fma.rn.f32 	%f21, %f19, %f20, %f18;
	ld.global.f32 	%f22, [%rd19+-8];
	add.s32 	%r27, %r15, 6144;
	mul.wide.u32 	%rd28, %r27, 4;
	add.s64 	%rd29, %rd48, %rd28;
	ld.global.f32 	%f23, [%rd29];
	fma.rn.f32 	%f24, %f22, %f23, %f21;
	ld.global.f32 	%f25, [%rd19+-4];
	add.s32 	%r28, %r15, 7168;
	mul.wide.u32 	%rd30, %r28, 4;
	add.s64 	%rd31, %rd48, %rd30;
	ld.global.f32 	%f26, [%rd31];
	fma.rn.f32 	%f27, %f25, %f26, %f24;
	ld.global.f32 	%f28, [%rd19];
	add.s64 	%rd32, %rd48, %rd5;
	ld.global.f32 	%f29, [%rd32];
	fma.rn.f32 	%f30, %f28, %f29, %f27;
	ld.global.f32 	%f31, [%rd19+4];
	add.s64 	%rd33, %rd48, %rd6;
	ld.global.f32 	%f32, [%rd33];
	fma.rn.f32 	%f33, %f31, %f32, %f30;
	ld.global.f32 	%f34, [%rd19+8];
	add.s64 	%rd34, %rd48, %rd7;
	ld.global.f32 	%f35, [%rd34];
	fma.rn.f32 	%f36, %f34, %f35, %f33;
	ld.global.f32 	%f37, [%rd19+12];
	add.s64 	%rd35, %rd48, %rd8;
	ld.global.f32 	%f38, [%rd35];
	fma.rn.f32 	%f39, %f37, %f38, %f36;
	ld.global.f32 	%f40, [%rd19+16];
	add.s64 	%rd36, %rd48, %rd9;
	ld.global.f32 	%f41, [%rd36];
	fma.rn.f32 	%f42, %f40, %f41, %f39;
	ld.global.f32 	%f43, [%rd19+20];
	add.s32 	%r29, %r15, 13312;
	mul.wide.u32 	%rd37, %r29, 4;
	add.s64 	%rd38, %rd48, %rd37;
	ld.global.f32 	%f44, [%rd38];
	fma.rn.f32 	%f45, %f43, %f44, %f42;
	ld.global.f32 	%f46, [%rd19+24];
	add.s32 	%r30, %r15, 14336;
	mul.wide.u32 	%rd39, %r30, 4;
	add.s64 	%rd40, %rd48, %rd39;
	ld.global.f32 	%f47, [%rd40];
	fma.rn.f32 	%f48, %f46, %f47, %f45;
	ld.global.f32 	%f49, [%rd19+28];
	add.s32 	%r31, %r15, 15360;
	mul.wide.u32 	%rd41, %r31, 4;
	add.s64 	%rd42, %rd48, %rd41;
	ld.global.f32 	%f50, [%rd42];
	fma.rn.f32 	%f51, %f49, %f50, %f48;
	add.s32 	%r34, %r34, 16;
	add.s64 	%rd48, %rd48, 65536;
	add.s32 	%r33, %r33, 16;
	setp.ne.s32 	%p4, %r34, 1024;
	@%p4 bra 	$L__BB1_2;
	ld.param.u64 	%rd47, [_Z3mm2PfS_S__param_2];
	add.s32 	%r32, %r3, %r15;
	cvta.to.global.u64 	%rd43, %rd47;
	mul.wide.s32 	%rd44, %r32, 4;
	add.s64 	%rd45, %rd43, %rd44;
	st.global.f32 	[%rd45], %f51;
$L__BB1_4:
	ret;

}
	// .globl	_Z3mm3PfS_S_
.visible .entry _Z3mm3PfS_S_(
	.param .u64 .ptr .align 1 _Z3mm3PfS_S__param_0,
	.param .u64 .ptr .align 1 _Z3mm3PfS_S__param_1,
	.param .u64 .ptr .align 1 _Z3mm3PfS_S__param_2
)
{
	.reg .pred 	%p<2>;
	.reg .b32 	%r<30>;
	.reg .b32 	%f<104>;
	.reg .b64 	%rd<25>;
	// demoted variable
	.shared .align 4 .b8 _ZZ3mm3PfS_S_E2sA[1024];
	// demoted variable
	.shared .align 4 .b8 _ZZ3mm3PfS_S_E2sB[1024];
	ld.param.u64 	%rd9, [_Z3mm3PfS_S__param_0];
	cvta.to.global.u64 	%rd10, %rd9;
	mov.u32 	%r13, %ctaid.x;
	mov.u32 	%r14, %ctaid.y;
	mov.u32 	%r15, %tid.x;
	mov.u32 	%r16, %tid.y;
	shl.b32 	%r17, %r13, 4;
	add.s32 	%r1, %r17, %r15;
	shl.b32 	%r18, %r14, 14;
	shl.b32 	%r19, %r16, 10;
	add.s32 	%r2, %r18, %r19;
	shl.b32 	%r20, %r16, 6;
	mov.u32 	%r21, _ZZ3mm3PfS_S_E2sA;
	add.s32 	%r3, %r21, %r20;
	shl.b32 	%r22, %r15, 2;
	add.s32 	%r4, %r3, %r22;
	add.s32 	%r28, %r1, %r19;
	mov.u32 	%r23, _ZZ3mm3PfS_S_E2sB;
	add.s32 	%r7, %r23, %r22;
	add.s32 	%r6, %r7, %r20;
	or.b32  	%r24, %r2, %r15;
	add.s32 	%r25, %r24, 16;
	mul.wide.u32 	%rd11, %r25, 4;
	add.s64 	%rd24, %rd10, %rd11;
	mul.wide.u32 	%rd12, %r24, 4;
	add.s64 	%rd23, %rd10, %rd12;
	mov.f32 	%f103, 0f00000000;
	mov.b32 	%r29, 16384;
$L__BB2_1:
	ld.param.u64 	%rd21, [_Z3mm3PfS_S__param_1];
	ld.global.f32 	%f4, [%rd23];
	st.shared.f32 	[%r4], %f4;
	add.s32 	%r26, %r28, 16384;
	cvta.to.global.u64 	%rd13, %rd21;
	mul.wide.u32 	%rd14, %r28, 4;
	add.s64 	%rd15, %rd13, %rd14;
	ld.global.f32 	%f5, [%rd15];
	st.shared.f32 	[%r6], %f5;
	bar.sync 	0;
	ld.shared.f32 	%f6, [%r3];
	ld.shared.f32 	%f7, [%r7];
	fma.rn.f32 	%f8, %f6, %f7, %f103;
	ld.shared.f32 	%f9, [%r3+4];
	ld.shared.f32 	%f10, [%r7+64];
	fma.rn.f32 	%f11, %f9, %f10, %f8;
	ld.shared.f32 	%f12, [%r3+8];
	ld.shared.f32 	%f13, [%r7+128];
	fma.rn.f32 	%f14, %f12, %f13, %f11;
	ld.shared.f32 	%f15, [%r3+12];
	ld.shared.f32 	%f16, [%r7+192];
	fma.rn.f32 	%f17, %f15, %f16, %f14;
	ld.shared.f32 	%f18, [%r3+16];
	ld.shared.f32 	%f19, [%r7+256];
	fma.rn.f32 	%f20, %f18, %f19, %f17;
	ld.shared.f32 	%f21, [%r3+20];
	ld.shared.f32 	%f22, [%r7+320];
	fma.rn.f32 	%f23, %f21, %f22, %f20;
	ld.shared.f32 	%f24, [%r3+24];
	ld.shared.f32 	%f25, [%r7+384];
	fma.rn.f32 	%f26, %f24, %f25, %f23;
	ld.shared.f32 	%f27, [%r3+28];
	ld.shared.f32 	%f28, [%r7+448];
	fma.rn.f32 	%f29, %f27, %f28, %f26;
	ld.shared.f32 	%f30, [%r3+32];
	ld.shared.f32 	%f31, [%r7+512];
	fma.rn.f32 	%f32, %f30, %f31, %f29;
	ld.shared.f32 	%f33, [%r3+36];
	ld.shared.f32 	%f34, [%r7+576];
	fma.rn.f32 	%f35, %f33, %f34, %f32;
	ld.shared.f32 	%f36, [%r3+40];
	ld.shared.f32 	%f37, [%r7+640];
	fma.rn.f32 	%f38, %f36, %f37, %f35;
	ld.shared.f32 	%f39, [%r3+44];
	ld.shared.f32 	%f40, [%r7+704];
	fma.rn.f32 	%f41, %f39, %f40, %f38;
	ld.shared.f32 	%f42, [%r3+48];
	ld.shared.f32 	%f43, [%r7+768];
	fma.rn.f32 	%f44, %f42, %f43, %f41;
	ld.shared.f32 	%f45, [%r3+52];
	ld.shared.f32 	%f46, [%r7+832];
	fma.rn.f32 	%f47, %f45, %f46, %f44;
	ld.shared.f32 	%f48, [%r3+56];
	ld.shared.f32 	%f49, [%r7+896];
	fma.rn.f32 	%f50, %f48, %f49, %f47;
	ld.shared.f32 	%f51, [%r3+60];
	ld.shared.f32 	%f52, [%r7+960];
	fma.rn.f32 	%f53, %f51, %f52, %f50;
	bar.sync 	0;
	ld.global.f32 	%f54, [%rd24];
	st.shared.f32 	[%r4], %f54;
	mul.wide.u32 	%rd16, %r26, 4;
	add.s64 	%rd17, %rd13, %rd16;
	ld.global.f32 	%f55, [%rd17];
	st.shared.f32 	[%r6], %f55;
	bar.sync 	0;
	ld.shared.f32 	%f56, [%r3];
	ld.shared.f32 	%f57, [%r7];
	fma.rn.f32 	%f58, %f56, %f57, %f53;
	ld.shared.f32 	%f59, [%r3+4];
	ld.shared.f32 	%f60, [%r7+64];
	fma.rn.f32 	%f61, %f59, %f60, %f58;
	ld.shared.f32 	%f62, [%r3+8];
	ld.shared.f32 	%f63, [%r7+128];
	fma.rn.f32 	%f64, %f62, %f63, %f61;
	ld.shared.f32 	%f65, [%r3+12];
	ld.shared.f32 	%f66, [%r7+192];
	fma.rn.f32 	%f67, %f65, %f66, %f64;
	ld.shared.f32 	%f68, [%r3+16];
	ld.shared.f32 	%f69, [%r7+256];
	fma.rn.f32 	%f70, %f68, %f69, %f67;
	ld.shared.f32 	%f71, [%r3+20];
	ld.shared.f32 	%f72, [%r7+320];
	fma.rn.f32 	%f73, %f71, %f72, %f70;
	ld.shared.f32 	%f74, [%r3+24];
	ld.shared.f32 	%f75, [%r7+384];
	fma.rn.f32 	%f76, %f74, %f75, %f73;
	ld.shared.f32 	%f77, [%r3+28];
	ld.shared.f32 	%f78, [%r7+448];
	fma.rn.f32 	%f79, %f77, %f78, %f76;
	ld.shared.f32 	%f80, [%r3+32];
	ld.shared.f32 	%f81, [%r7+512];
	fma.rn.f32 	%f82, %f80, %f81, %f79;
	ld.shared.f32 	%f83, [%r3+36];
	ld.shared.f32 	%f84, [%r7+576];
	fma.rn.f32 	%f85, %f83, %f84, %f82;
	ld.shared.f32 	%f86, [%r3+40];
	ld.shared.f32 	%f87, [%r7+640];
	fma.rn.f32 	%f88, %f86, %f87, %f85;
	ld.shared.f32 	%f89, [%r3+44];
	ld.shared.f32 	%f90, [%r7+704];
	fma.rn.f32 	%f91, %f89, %f90, %f88;
	ld.shared.f32 	%f92, [%r3+48];
	ld.shared.f32 	%f93, [%r7+768];
	fma.rn.f32 	%f94, %f92, %f93, %f91;
	ld.shared.f32 	%f95, [%r3+52];
	ld.shared.f32 	%f96, [%r7+832];
	fma.rn.f32 	%f97, %f95, %f96, %f94;
	ld.shared.f32 	%f98, [%r3+56];
	ld.shared.f32 	%f99, [%r7+896];
	fma.rn.f32 	%f100, %f98, %f99, %f97;
	ld.shared.f32 	%f101, [%r3+60];
	ld.shared.f32 	%f102, [%r7+960];
	fma.rn.f32 	%f103, %f101, %f102, %f100;
	bar.sync 	0;
	add.s32 	%r29, %r29, 32768;
	add.s32 	%r28, %r28, 32768;
	add.s64 	%rd24, %rd24, 128;
	add.s64 	%rd23, %rd23, 128;
	setp.ne.s32 	%p1, %r29, 1064960;
	@%p1 bra 	$L__BB2_1;
	ld.param.u64 	%rd22, [_Z3mm3PfS_S__param_2];
	cvta.to.global.u64 	%rd18, %rd22;
	add.s32 	%r27, %r2, %r1;
	mul.wide.u32 	%rd19, %r27, 4;
	add.s64 	%rd20, %rd18, %rd19;
	st.global.f32 	[%rd20], %f103;
	ret;

}
	// .globl	_Z3mm4PfS_S_
.visible .entry _Z3mm4PfS_S_(
	.param .u64 .ptr .align 1 _Z3mm4PfS_S__param_0,
	.param .u64 .ptr .align 1 _Z3mm4PfS_S__param_1,
	.param .u64 .ptr .align 1 _Z3mm4PfS_S__param_2
)
{
	.reg .pred 	%p<2>;
	.reg .b32 	%r<23>;
	.reg .b32 	%f<54>;
	.reg .b64 	%rd<25>;
	// demoted variable
	.shared .align 4 .b8 _ZZ3mm4PfS_S_E2As[1024];
	// demoted variable
	.shared .align 4 .b8 _ZZ3mm4PfS_S_E2Bs[1024];
	ld.param.u64 	%rd9, [_Z3mm4PfS_S__param_0];
	ld.param.u64 	%rd10, [_Z3mm4PfS_S__param_1];
	ld.param.u64 	%rd8, [_Z3mm4PfS_S__param_2];
	cvta.to.global.u64 	%rd11, %rd10;
	cvta.to.global.u64 	%rd12, %rd9;
	mov.u32 	%r9, %ctaid.x;
	mov.u32 	%r10, %ctaid.y;
	mov.u32 	%r11, %tid.x;
	shl.b32 	%r12, %r9, 14;
	shl.b32 	%r13, %r10, 4;
	add.s32 	%r1, %r12, %r13;
	shl.b32 	%r14, %r11, 6;
	or.b32  	%r15, %r14, %r11;
	and.b32  	%r16, %r15, 64527;
	cvt.u64.u32 	%rd1, %r16;
	mov.u32 	%r17, _ZZ3mm4PfS_S_E2As;
	shl.b32 	%r18, %r11, 2;
	add.s32 	%r2, %r17, %r18;
	mov.u32 	%r19, _ZZ3mm4PfS_S_E2Bs;
	add.s32 	%r3, %r19, %r18;
	and.b32  	%r20, %r18, 4032;
	add.s32 	%r4, %r17, %r20;
	and.b32  	%r21, %r18, 60;
	add.s32 	%r5, %r19, %r21;
	mul.wide.u32 	%rd13, %r12, 4;
	mul.wide.u32 	%rd14, %r16, 4;
	add.s64 	%rd15, %rd13, %rd14;
	add.s64 	%rd24, %rd12, %rd15;
	mul.wide.u32 	%rd16, %r10, 64;
	add.s64 	%rd17, %rd16, %rd14;
	add.s64 	%rd23, %rd11, %rd17;
	mov.f32 	%f53, 0f00000000;
	mov.b32 	%r22, 0;
$L__BB3_1:
	ld.global.f32 	%f4, [%rd24];
	st.shared.f32 	[%r2], %f4;
	ld.global.f32 	%f5, [%rd23];
	st.shared.f32 	[%r3], %f5;
	bar.sync 	0;
	ld.shared.f32 	%f6, [%r4];
	ld.shared.f32 	%f7, [%r5];
	fma.rn.f32 	%f8, %f6, %f7, %f53;
	ld.shared.f32 	%f9, [%r4+4];
	ld.shared.f32 	%f10, [%r5+64];
	fma.rn.f32 	%f11, %f9, %f10, %f8;
	ld.shared.f32 	%f12, [%r4+8];
	ld.shared.f32 	%f13, [%r5+128];
	fma.rn.f32 	%f14, %f12, %f13, %f11;
	ld.shared.f32 	%f15, [%r4+12];
	ld.shared.f32 	%f16, [%r5+192];
	fma.rn.f32 	%f17, %f15, %f16, %f14;
	ld.shared.f32 	%f18, [%r4+16];
	ld.shared.f32 	%f19, [%r5+256];
	fma.rn.f32 	%f20, %f18, %f19, %f17;
	ld.shared.f32 	%f21, [%r4+20];
	ld.shared.f32 	%f22, [%r5+320];
	fma.rn.f32 	%f23, %f21, %f22, %f20;
	ld.shared.f32 	%f24, [%r4+24];
	ld.shared.f32 	%f25, [%r5+384];
	fma.rn.f32 	%f26, %f24, %f25, %f23;
	ld.shared.f32 	%f27, [%r4+28];
	ld.shared.f32 	%f28, [%r5+448];
	fma.rn.f32 	%f29, %f27, %f28, %f26;
	ld.shared.f32 	%f30, [%r4+32];
	ld.shared.f32 	%f31, [%r5+512];
	fma.rn.f32 	%f32, %f30, %f31, %f29;
	ld.shared.f32 	%f33, [%r4+36];
	ld.shared.f32 	%f34, [%r5+576];
	fma.rn.f32 	%f35, %f33, %f34, %f32;
	ld.shared.f32 	%f36, [%r4+40];
	ld.shared.f32 	%f37, [%r5+640];
	fma.rn.f32 	%f38, %f36, %f37, %f35;
	ld.shared.f32 	%f39, [%r4+44];
	ld.shared.f32 	%f40, [%r5+704];
	fma.rn.f32 	%f41, %f39, %f40, %f38;
	ld.shared.f32 	%f42, [%r4+48];
	ld.shared.f32 	%f43, [%r5+768];
	fma.rn.f32 	%f44, %f42, %f43, %f41;
	ld.shared.f32 	%f45, [%r4+52];
	ld.shared.f32 	%f46, [%r5+832];
	fma.rn.f32 	%f47, %f45, %f46, %f44;
	ld.shared.f32 	%f48, [%r4+56];
	ld.shared.f32 	%f49, [%r5+896];
	fma.rn.f32 	%f50, %f48, %f49, %f47;
	ld.shared.f32 	%f51, [%r4+60];
	ld.shared.f32 	%f52, [%r5+960];
	fma.rn.f32 	%f53, %f51, %f52, %f50;
	bar.sync 	0;
	add.s32 	%r7, %r22, 16;
	add.s64 	%rd24, %rd24, 64;
	add.s64 	%rd23, %rd23, 65536;
	setp.lt.u32 	%p1, %r22, 1008;
	mov.u32 	%r22, %r7;
	@%p1 bra 	$L__BB3_1;
	cvta.to.global.u64 	%rd18, %rd8;
	cvt.u64.u32 	%rd19, %r1;
	add.s64 	%rd20, %rd1, %rd19;
	shl.b64 	%rd21, %rd20, 2;
	add.s64 	%rd22, %rd18, %rd21;
	st.global.f32 	[%rd22], %f53;
	ret;

}


// ===== COMPILED SASS (sm_100) =====

	.target	sm_100

	.elftype	@"ET_EXEC"


//--------------------- .note.nv.tkinfo           --------------------------
	.section	.note.nv.tkinfo,"",@"SHT_NOTE"
	.sectionflags	@"SHF_NOTE_NV_TKINFO"
	.tkinfo
        /*0018*/ 	.word	0x00000002
        /*0030*/ 	.string	""
        /*0030*/ 	.string	"ptxas"
        /*0030*/ 	.string	"Cuda compilation tools, release 13.0, V13.0.88"
        /*0030*/ 	.string	"Build cuda_13.0.r13.0/compiler.36424714_0"
        /*0030*/ 	.string	"-arch sm_100 -m 64 "



//--------------------- .note.nv.cuinfo           --------------------------
	.section	.note.nv.cuinfo,"",@"SHT_NOTE"
	.sectionflags	@"SHF_NOTE_NV_CUINFO"
        /*0018*/ 	.short	0x0002
        /*001a*/ 	.short	0x0064
        /*001c*/ 	.short	0x0082
	.zero		2


//--------------------- .nv.info                  --------------------------
	.section	.nv.info,"",@"SHT_CUDA_INFO"
	.align	4


	//----- nvinfo : EIATTR_REGCOUNT
	.align		4
        /*0000*/ 	.byte	0x04, 0x2f
        /*0002*/ 	.short	(.L_1 - .L_0)
	.align		4
.L_0:
        /*0004*/ 	.word	index@(_Z3mm1PfS_S_)
        /*0008*/ 	.word	0x00000020


	//----- nvinfo : EIATTR_FRAME_SIZE
	.align		4
.L_1:
        /*000c*/ 	.byte	0x04, 0x11
        /*000e*/ 	.short	(.L_3 - .L_2)
	.align		4
.L_2:
        /*0010*/ 	.word	index@(_Z3mm1PfS_S_)
        /*0014*/ 	.word	0x00000000


	//----- nvinfo : EIATTR_REGCOUNT
	.align		4
.L_3:
        /*0018*/ 	.byte	0x04, 0x2f
        /*001a*/ 	.short	(.L_5 - .L_4)
	.align		4
.L_4:
        /*001c*/ 	.word	index@(_Z3mm2PfS_S_)
        /*0020*/ 	.word	0x00000020


	//----- nvinfo : EIATTR_FRAME_SIZE
	.align		4
.L_5:
        /*0024*/ 	.byte	0x04, 0x11
        /*0026*/ 	.short	(.L_7 - .L_6)
	.align		4
.L_6:
        /*0028*/ 	.word	index@(_Z3mm2PfS_S_)
        /*002c*/ 	.word	0x00000000


	//----- nvinfo : EIATTR_REGCOUNT
	.align		4
.L_7:
        /*0030*/ 	.byte	0x04, 0x2f
        /*0032*/ 	.short	(.L_9 - .L_8)
	.align		4
.L_8:
        /*0034*/ 	.word	index@(_Z3mm3PfS_S_)
        /*0038*/ 	.word	0x00000020


	//----- nvinfo : EIATTR_FRAME_SIZE
	.align		4
.L_9:
        /*003c*/ 	.byte	0x04, 0x11
        /*003e*/ 	.short	(.L_11 - .L_10)
	.align		4
.L_10:
        /*0040*/ 	.word	index@(_Z3mm3PfS_S_)
        /*0044*/ 	.word	0x00000000


	//----- nvinfo : EIATTR_REGCOUNT
	.align		4
.L_11:
        /*0048*/ 	.byte	0x04, 0x2f
        /*004a*/ 	.short	(.L_13 - .L_12)
	.align		4
.L_12:
        /*004c*/ 	.word	index@(_Z3mm4PfS_S_)
        /*0050*/ 	.word	0x00000020


	//----- nvinfo : EIATTR_FRAME_SIZE
	.align		4
.L_13:
        /*0054*/ 	.byte	0x04, 0x11
        /*0056*/ 	.short	(.L_15 - .L_14)
	.align		4
.L_14:
        /*0058*/ 	.word	index@(_Z3mm4PfS_S_)
        /*005c*/ 	.word	0x00000000


	//----- nvinfo : EIATTR_MIN_STACK_SIZE
	.align		4
.L_15:
        /*0060*/ 	.byte	0x04, 0x12
        /*0062*/ 	.short	(.L_17 - .L_16)
	.align		4
.L_16:
        /*0064*/ 	.word	index@(_Z3mm4PfS_S_)
        /*0068*/ 	.word	0x00000000


	//----- nvinfo : EIATTR_MIN_STACK_SIZE
	.align		4
.L_17:
        /*006c*/ 	.byte	0x04, 0x12
        /*006e*/ 	.short	(.L_19 - .L_18)
	.align		4
.L_18:
        /*0070*/ 	.word	index@(_Z3mm3PfS_S_)
        /*0074*/ 	.word	0x00000000


	//----- nvinfo : EIATTR_MIN_STACK_SIZE
	.align		4
.L_19:
        /*0078*/ 	.byte	0x04, 0x12
        /*007a*/ 	.short	(.L_21 - .L_20)
	.align		4
.L_20:
        /*007c*/ 	.word	index@(_Z3mm2PfS_S_)
        /*0080*/ 	.word	0x00000000


	//----- nvinfo : EIATTR_MIN_STACK_SIZE
	.align		4
.L_21:
        /*0084*/ 	.byte	0x04, 0x12
        /*0086*/ 	.short	(.L_23 - .L_22)
	.align		4
.L_22:
        /*0088*/ 	.word	index@(_Z3mm1PfS_S_)
        /*008c*/ 	.word	0x00000000
.L_23:


//--------------------- .nv.compat                --------------------------
	.section	.nv.compat,"",@"SHT_CUDA_COMPAT_INFO"
	.align	4
        /*0000*/ 	.byte	0x02, 0x09, 0x00, 0x00, 0x02, 0x02, 0x01, 0x00, 0x02, 0x05, 0x05, 0x00, 0x03, 0x07, 0x01, 0x01
        /*0010*/ 	.byte	0x02, 0x03, 0x00, 0x00, 0x02, 0x06, 0x01, 0x00, 0x04, 0x0b, 0x08, 0x00, 0x09, 0x00, 0x00, 0x00
        /*0020*/ 	.byte	0x00, 0x00, 0x00, 0x00


//--------------------- .nv.info._Z3mm4PfS_S_     --------------------------
	.section	.nv.info._Z3mm4PfS_S_,"",@"SHT_CUDA_INFO"
	.sectionflags	@""
	.align	4


	//----- nvinfo : EIATTR_CUDA_API_VERSION
	.align		4
        /*0000*/ 	.byte	0x04, 0x37
        /*0002*/ 	.short	(.L_25 - .L_24)
.L_24:
        /*0004*/ 	.word	0x00000082


	//----- nvinfo : EIATTR_KPARAM_INFO
	.align		4
.L_25:
        /*0008*/ 	.byte	0x04, 0x17
        /*000a*/ 	.short	(.L_27 - .L_26)
.L_26:
        /*000c*/ 	.word	0x00000000
        /*0010*/ 	.short	0x0002
        /*0012*/ 	.short	0x0010
        /*0014*/ 	.byte	0x00, 0xf5, 0x21, 0x00


	//----- nvinfo : EIATTR_KPARAM_INFO
	.align		4
.L_27:
        /*0018*/ 	.byte	0x04, 0x17
        /*001a*/ 	.short	(.L_29 - .L_28)
.L_28:
        /*001c*/ 	.word	0x00000000
        /*0020*/ 	.short	0x0001
        /*0022*/ 	.short	0x0008
        /*0024*/ 	.byte	0x00, 0xf5, 0x21, 0x00


	//----- nvinfo : EIATTR_KPARAM_INFO
	.align		4
.L_29:
        /*0028*/ 	.byte	0x04, 0x17
        /*002a*/ 	.short	(.L_31 - .L_30)
.L_30:
        /*002c*/ 	.word	0x00000000
        /*0030*/ 	.short	0x0000
        /*0032*/ 	.short	0x0000
        /*0034*/ 	.byte	0x00, 0xf5, 0x21, 0x00


	//----- nvinfo : EIATTR_SPARSE_MMA_MASK
	.align		4
.L_31:
        /*0038*/ 	.byte	0x03, 0x50
        /*003a*/ 	.short	0x0000


	//----- nvinfo : EIATTR_MAXREG_COUNT
	.align		4
        /*003c*/ 	.byte	0x03, 0x1b
        /*003e*/ 	.short	0x00ff


	//----- nvinfo : EIATTR_NUM_BARRIERS
	.align		4
        /*0040*/ 	.byte	0x02, 0x4c
        /*0042*/ 	.byte	0x01
	.zero		1


	//----- nvinfo : EIATTR_MERCURY_ISA_VERSION
	.align		4
        /*0044*/ 	.byte	0x03, 0x5f
        /*0046*/ 	.short	0x0101


	//----- nvinfo : EIATTR_VRC_CTA_INIT_COUNT
	.align		4
        /*0048*/ 	.byte	0x02, 0x4a
	.zero		1
	.zero		1


	//----- nvinfo : EIATTR_EXIT_INSTR_OFFSETS
	.align		4
        /*004c*/ 	.byte	0x04, 0x1c
        /*004e*/ 	.short	(.L_33 - .L_32)


	//   ....[0]....
.L_32:
        /*0050*/ 	.word	0x00000570


	//----- nvinfo : EIATTR_CBANK_PARAM_SIZE
	.align		4
.L_33:
        /*0054*/ 	.byte	0x03, 0x19
        /*0056*/ 	.short	0x0018


	//----- nvinfo : EIATTR_PARAM_CBANK
	.align		4
        /*0058*/ 	.byte	0x04, 0x0a
        /*005a*/ 	.short	(.L_35 - .L_34)
	.align		4
.L_34:
        /*005c*/ 	.word	index@(.nv.constant0._Z3mm4PfS_S_)
        /*0060*/ 	.short	0x0380
        /*0062*/ 	.short	0x0018


	//----- nvinfo : EIATTR_SW_WAR
	.align		4
.L_35:
        /*0064*/ 	.byte	0x04, 0x36
        /*0066*/ 	.short	(.L_37 - .L_36)
.L_36:
        /*0068*/ 	.word	0x00000008
.L_37:


//--------------------- .nv.info._Z3mm3PfS_S_     --------------------------
	.section	.nv.info._Z3mm3PfS_S_,"",@"SHT_CUDA_INFO"
	.sectionflags	@""
	.align	4


	//----- nvinfo : EIATTR_CUDA_API_VERSION
	.align		4
        /*0000*/ 	.byte	0x04, 0x37
        /*0002*/ 	.short	(.L_39 - .L_38)
.L_38:
        /*0004*/ 	.word	0x00000082


	//----- nvinfo : EIATTR_KPARAM_INFO
	.align		4
.L_39:
        /*0008*/ 	.byte	0x04, 0x17
        /*000a*/ 	.short	(.L_41 - .L_40)
.L_40:
        /*000c*/ 	.word	0x00000000
        /*0010*/ 	.short	0x0002
        /*0012*/ 	.short	0x0010
        /*0014*/ 	.byte	0x00, 0xf5, 0x21, 0x00


	//----- nvinfo : EIATTR_KPARAM_INFO
	.align		4
.L_41:
        /*0018*/ 	.byte	0x04, 0x17
        /*001a*/ 	.short	(.L_43 - .L_42)
.L_42:
        /*001c*/ 	.word	0x00000000
        /*0020*/ 	.short	0x0001
        /*0022*/ 	.short	0x0008
        /*0024*/ 	.byte	0x00, 0xf5, 0x21, 0x00


	//----- nvinfo : EIATTR_KPARAM_INFO
	.align		4
.L_43:
        /*0028*/ 	.byte	0x04, 0x17
        /*002a*/ 	.short	(.L_45 - .L_44)
.L_44:
        /*002c*/ 	.word	0x00000000
        /*0030*/ 	.short	0x0000
        /*0032*/ 	.short	0x0000
        /*0034*/ 	.byte	0x00, 0xf5, 0x21, 0x00


	//----- nvinfo : EIATTR_SPARSE_MMA_MASK
	.align		4
.L_45:
        /*0038*/ 	.byte	0x03, 0x50
        /*003a*/ 	.short	0x0000


	//----- nvinfo : EIATTR_MAXREG_COUNT
	.align		4
        /*003c*/ 	.byte	0x03, 0x1b
        /*003e*/ 	.short	0x00ff


	//----- nvinfo : EIATTR_NUM_BARRIERS
	.align		4
        /*0040*/ 	.byte	0x02, 0x4c
        /*0042*/ 	.byte	0x01
	.zero		1


	//----- nvinfo : EIATTR_MERCURY_ISA_VERSION
	.align		4
        /*0044*/ 	.byte	0x03, 0x5f
        /*0046*/ 	.short	0x0101


	//----- nvinfo : EIATTR_VRC_CTA_INIT_COUNT
	.align		4
        /*0048*/ 	.byte	0x02, 0x4a
	.zero		1
	.zero		1


	//----- nvinfo : EIATTR_EXIT_INSTR_OFFSETS
	.align		4
        /*004c*/ 	.byte	0x04, 0x1c
        /*004e*/ 	.short	(.L_47 - .L_46)


	//   ....[0]....
.L_46:
        /*0050*/ 	.word	0x00000850


	//----- nvinfo : EIATTR_CBANK_PARAM_SIZE
	.align		4
.L_47:
        /*0054*/ 	.byte	0x03, 0x19
        /*0056*/ 	.short	0x0018


	//----- nvinfo : EIATTR_PARAM_CBANK
	.align		4
        /*0058*/ 	.byte	0x04, 0x0a
        /*005a*/ 	.short	(.L_49 - .L_48)
	.align		4
.L_48:
        /*005c*/ 	.word	index@(.nv.constant0._Z3mm3PfS_S_)
        /*0060*/ 	.short	0x0380
        /*0062*/ 	.short	0x0018


	//----- nvinfo : EIATTR_SW_WAR
	.align		4
.L_49:
        /*0064*/ 	.byte	0x04, 0x36
        /*0066*/ 	.short	(.L_51 - .L_50)
.L_50:
        /*0068*/ 	.word	0x00000008
.L_51:


//--------------------- .nv.info._Z3mm2PfS_S_     --------------------------
	.section	.nv.info._Z3mm2PfS_S_,"",@"SHT_CUDA_INFO"
	.sectionflags	@""
	.align	4


	//----- nvinfo : EIATTR_CUDA_API_VERSION
	.align		4
        /*0000*/ 	.byte	0x04, 0x37
        /*0002*/ 	.short	(.L_53 - .L_52)
.L_52:
        /*0004*/ 	.word	0x00000082


	//----- nvinfo : EIATTR_KPARAM_INFO
	.align		4
.L_53:
        /*0008*/ 	.byte	0x04, 0x17
        /*000a*/ 	.short	(.L_55 - .L_54)
.L_54:
        /*000c*/ 	.word	0x00000000
        /*0010*/ 	.short	0x0002
        /*0012*/ 	.short	0x0010
        /*0014*/ 	.byte	0x00, 0xf5, 0x21, 0x00


	//----- nvinfo : EIATTR_KPARAM_INFO
	.align		4
.L_55:
        /*0018*/ 	.byte	0x04, 0x17
        /*001a*/ 	.short	(.L_57 - .L_56)
.L_56:
        /*001c*/ 	.word	0x00000000
        /*0020*/ 	.short	0x0001
        /*0022*/ 	.short	0x0008
        /*0024*/ 	.byte	0x00, 0xf5, 0x21, 0x00


	//----- nvinfo : EIATTR_KPARAM_INFO
	.align		4
.L_57:
        /*0028*/ 	.byte	0x04, 0x17
        /*002a*/ 	.short	(.L_59 - .L_58)
.L_58:
        /*002c*/ 	.word	0x00000000
        /*0030*/ 	.short	0x0000
        /*0032*/ 	.short	0x0000
        /*0034*/ 	.byte	0x00, 0xf5, 0x21, 0x00


	//----- nvinfo : EIATTR_SPARSE_MMA_MASK
	.align		4
.L_59:
        /*0038*/ 	.byte	0x03, 0x50
        /*003a*/ 	.short	0x0000


	//----- nvinfo : EIATTR_MAXREG_COUNT
	.align		4
        /*003c*/ 	.byte	0x03, 0x1b
        /*003e*/ 	.short	0x00ff


	//----- nvinfo : EIATTR_MERCURY_ISA_VERSION
	.align		4
        /*0040*/ 	.byte	0x03, 0x5f
        /*0042*/ 	.short	0x0101


	//----- nvinfo : EIATTR_VRC_CTA_INIT_COUNT
	.align		4
        /*0044*/ 	.byte	0x02, 0x4a
	.zero		1
	.zero		1


	//----- nvinfo : EIATTR_EXIT_INSTR_OFFSETS
	.align		4
        /*0048*/ 	.byte	0x04, 0x1c
        /*004a*/ 	.short	(.L_61 - .L_60)


	//   ....[0]....
.L_60:
        /*004c*/ 	.word	0x000000a0


	//   ....[1]....
        /*0050*/ 	.word	0x00000720


	//----- nvinfo : EIATTR_CBANK_PARAM_SIZE
	.align		4
.L_61:
        /*0054*/ 	.byte	0x03, 0x19
        /*0056*/ 	.short	0x0018


	//----- nvinfo : EIATTR_PARAM_CBANK
	.align		4
        /*0058*/ 	.byte	0x04, 0x0a
        /*005a*/ 	.short	(.L_63 - .L_62)
	.align		4
.L_62:
        /*005c*/ 	.word	index@(.nv.constant0._Z3mm2PfS_S_)
        /*0060*/ 	.short	0x0380
        /*0062*/ 	.short	0x0018


	//----- nvinfo : EIATTR_SW_WAR
	.align		4
.L_63:
        /*0064*/ 	.byte	0x04, 0x36
        /*0066*/ 	.short	(.L_65 - .L_64)
.L_64:
        /*0068*/ 	.word	0x00000008
.L_65:


//--------------------- .nv.info._Z3mm1PfS_S_     --------------------------
	.section	.nv.info._Z3mm1PfS_S_,"",@"SHT_CUDA_INFO"
	.sectionflags	@""
	.align	4


	//----- nvinfo : EIATTR_CUDA_API_VERSION
	.align		4
        /*0000*/ 	.byte	0x04, 0x37
        /*0002*/ 	.short	(.L_67 - .L_66)
.L_66:
        /*0004*/ 	.word	0x00000082


	//----- nvinfo : EIATTR_KPARAM_INFO
	.align		4
.L_67:
        /*0008*/ 	.byte	0x04, 0x17
        /*000a*/ 	.short	(.L_69 - .L_68)
.L_68:
        /*000c*/ 	.word	0x00000000
        /*0010*/ 	.short	0x0002
        /*0012*/ 	.short	0x0010
        /*0014*/ 	.byte	0x00, 0xf5, 0x21, 0x00


	//----- nvinfo : EIATTR_KPARAM_INFO
	.align		4
.L_69:
        /*0018*/ 	.byte	0x04, 0x17
        /*001a*/ 	.short	(.L_71 - .L_70)
.L_70:
        /*001c*/ 	.word	0x00000000
        /*0020*/ 	.short	0x0001
        /*0022*/ 	.short	0x0008
        /*0024*/ 	.byte	0x00, 0xf5, 0x21, 0x00


	//----- nvinfo : EIATTR_KPARAM_INFO
	.align		4
.L_71:
        /*0028*/ 	.byte	0x04, 0x17
        /*002a*/ 	.short	(.L_73 - .L_72)
.L_72:
        /*002c*/ 	.word	0x00000000
        /*0030*/ 	.short	0x0000
        /*0032*/ 	.short	0x0000
        /*0034*/ 	.byte	0x00, 0xf5, 0x21, 0x00


	//----- nvinfo : EIATTR_SPARSE_MMA_MASK
	.align		4
.L_73:
        /*0038*/ 	.byte	0x03, 0x50
        /*003a*/ 	.short	0x0000


	//----- nvinfo : EIATTR_MAXREG_COUNT
	.align		4
        /*003c*/ 	.byte	0x03, 0x1b
        /*003e*/ 	.short	0x00ff


	//----- nvinfo : EIATTR_MERCURY_ISA_VERSION
	.align		4
        /*0040*/ 	.byte	0x03, 0x5f
        /*0042*/ 	.short	0x0101


	//----- nvinfo : EIATTR_VRC_CTA_INIT_COUNT
	.align		4
        /*0044*/ 	.byte	0x02, 0x4a
	.zero		1
	.zero		1


	//----- nvinfo : EIATTR_EXIT_INSTR_OFFSETS
	.align		4
        /*0048*/ 	.byte	0x04, 0x1c
        /*004a*/ 	.short	(.L_75 - .L_74)


	//   ....[0]....
.L_74:
        /*004c*/ 	.word	0x000000b0


	//   ....[1]....
        /*0050*/ 	.word	0x00000730


	//----- nvinfo : EIATTR_CBANK_PARAM_SIZE
	.align		4
.L_75:
        /*0054*/ 	.byte	0x03, 0x19
        /*0056*/ 	.short	0x0018


	//----- nvinfo : EIATTR_PARAM_CBANK
	.align		4
        /*0058*/ 	.byte	0x04, 0x0a
        /*005a*/ 	.short	(.L_77 - .L_76)
	.align		4
.L_76:
        /*005c*/ 	.word	index@(.nv.constant0._Z3mm1PfS_S_)
        /*0060*/ 	.short	0x0380
        /*0062*/ 	.short	0x0018


	//----- nvinfo : EIATTR_SW_WAR
	.align		4
.L_77:
        /*0064*/ 	.byte	0x04, 0x36
        /*0066*/ 	.short	(.L_79 - .L_78)
.L_78:
        /*0068*/ 	.word	0x00000008
.L_79:


//--------------------- .nv.callgraph             --------------------------
	.section	.nv.callgraph,"",@"SHT_CUDA_CALLGRAPH"
	.align	4
	.sectionentsize	8
	.align		4
        /*0000*/ 	.word	0x00000000
	.align		4
        /*0004*/ 	.word	0xffffffff
	.align		4
        /*0008*/ 	.word	0x00000000
	.align		4
        /*000c*/ 	.word	0xfffffffe
	.align		4
        /*0010*/ 	.word	0x00000000
	.align		4
        /*0014*/ 	.word	0xfffffffd
	.align		4
        /*0018*/ 	.word	0x00000000
	.align		4
        /*001c*/ 	.word	0xfffffffc


//--------------------- .text._Z3mm4PfS_S_        --------------------------
	.section	.text._Z3mm4PfS_S_,"ax",@progbits
	.align	128
        .global         _Z3mm4PfS_S_
        .type           _Z3mm4PfS_S_,@function
        .size           _Z3mm4PfS_S_,(.L_x_8 - _Z3mm4PfS_S_)
        .other          _Z3mm4PfS_S_,@"STO_CUDA_ENTRY STV_DEFAULT"
_Z3mm4PfS_S_:
.text._Z3mm4PfS_S_:
[----:B------:R-:W-:Y:S01]  /*0000*/  LDC R1, c[0x0][0x37c] ;  /* 0x0000df00ff017b82 */ /* 0x000fe20000000800 */
[----:B------:R-:W0:Y:S07]  /*0010*/  S2R R17, SR_TID.X ;  /* 0x0000000000117919 */ /* 0x000e2e0000002100 */
[----:B------:R-:W1:Y:S01]  /*0020*/  S2UR UR5, SR_CgaCtaId ;  /* 0x00000000000579c3 */ /* 0x000e620000008800 */
[----:B------:R-:W2:Y:S01]  /*0030*/  LDCU.128 UR12, c[0x0][0x380] ;  /* 0x00007000ff0c77ac */ /* 0x000ea20008000c00 */
[----:B------:R-:W3:Y:S01]  /*0040*/  S2R R9, SR_CTAID.X ;  /* 0x0000000000097919 */ /* 0x000ee20000002500 */
[----:B------:R-:W-:Y:S01]  /*0050*/  UMOV UR4, 0x400 ;  /* 0x0000040000047882 */ /* 0x000fe20000000000 */
[----:B------:R-:W4:Y:S01]  /*0060*/  LDCU.64 UR8, c[0x0][0x358] ;  /* 0x00006b00ff0877ac */ /* 0x000f220008000a00 */
[----:B------:R-:W5:Y:S01]  /*0070*/  S2R R8, SR_CTAID.Y ;  /* 0x0000000000087919 */ /* 0x000f620000002600 */
[----:B-1----:R-:W-:-:S02]  /*0080*/  ULEA UR7, UR5, UR4, 0x18 ;  /* 0x0000000405077291 */ /* 0x002fc4000f8ec0ff */
[----:B------:R-:W-:-:S04]  /*0090*/  UIADD3 UR4, UPT, UPT, UR4, 0x400, URZ ;  /* 0x0000040004047890 */ /* 0x000fc8000fffe0ff */
[----:B------:R-:W-:Y:S01]  /*00a0*/  ULEA UR5, UR5, UR4, 0x18 ;  /* 0x0000000405057291 */ /* 0x000fe2000f8ec0ff */
[----:B0-----:R-:W-:Y:S02]  /*00b0*/  SHF.L.U32 R0, R17, 0x6, RZ ;  /* 0x0000000611007819 */ /* 0x001fe400000006ff */
[----:B------:R-:W-:Y:S02]  /*00c0*/  UMOV UR4, URZ ;  /* 0x000000ff00047c82 */ /* 0x000fe40008000000 */
[----:B------:R-:W-:Y:S02]  /*00d0*/  LOP3.LUT R0, R0, 0xfc0f, R17, 0xc8, !PT ;  /* 0x0000fc0f00007812 */ /* 0x000fe400078ec811 */
[----:B---3--:R-:W-:Y:S02]  /*00e0*/  SHF.L.U32 R9, R9, 0xe, RZ ;  /* 0x0000000e09097819 */ /* 0x008fe400000006ff */
[----:B------:R-:W-:Y:S01]  /*00f0*/  SHF.L.U32 R17, R17, 0x2, RZ ;  /* 0x0000000211117819 */ /* 0x000fe200000006ff */
[----:B------:R-:W-:-:S03]  /*0100*/  IMAD.WIDE.U32 R2, R0, 0x4, RZ ;  /* 0x0000000400027825 */ /* 0x000fc600078e00ff */
[C---:B------:R-:W-:Y:S02]  /*0110*/  LOP3.LUT R20, R17.reuse, 0xfc0, RZ, 0xc0, !PT ;  /* 0x00000fc011147812 */ /* 0x040fe400078ec0ff */
[----:B------:R-:W-:Y:S01]  /*0120*/  LOP3.LUT R18, R17, 0x3c, RZ, 0xc0, !PT ;  /* 0x0000003c11127812 */ /* 0x000fe200078ec0ff */
[----:B------:R-:W-:-:S04]  /*0130*/  IMAD.WIDE.U32 R4, R9, 0x4, R2 ;  /* 0x0000000409047825 */ /* 0x000fc800078e0002 */
[----:B-----5:R-:W-:Y:S01]  /*0140*/  IMAD.WIDE.U32 R6, R8, 0x40, R2 ;  /* 0x0000004008067825 */ /* 0x020fe200078e0002 */
[----:B--2---:R-:W-:Y:S02]  /*0150*/  IADD3 R16, P0, PT, R4, UR12, RZ ;  /* 0x0000000c04107c10 */ /* 0x004fe4000ff1e0ff */
[----:B------:R-:W-:Y:S01]  /*0160*/  LEA R3, R8, R9, 0x4 ;  /* 0x0000000908037211 */ /* 0x000fe200078e20ff */
[----:B------:R-:W-:Y:S01]  /*0170*/  HFMA2 R9, -RZ, RZ, 0, 0 ;  /* 0x00000000ff097431 */ /* 0x000fe200000001ff */
[----:B------:R-:W-:Y:S02]  /*0180*/  IADD3 R2, P1, PT, R6, UR14, RZ ;  /* 0x0000000e06027c10 */ /* 0x000fe4000ff3e0ff */
[----:B------:R-:W-:Y:S02]  /*0190*/  IADD3.X R21, PT, PT, R5, UR13, RZ, P0, !PT ;  /* 0x0000000d05157c10 */ /* 0x000fe400087fe4ff */
[----:B----4-:R-:W-:-:S09]  /*01a0*/  IADD3.X R19, PT, PT, R7, UR15, RZ, P1, !PT ;  /* 0x0000000f07137c10 */ /* 0x010fd20008ffe4ff */
.L_x_0:
[----:B------:R-:W-:Y:S01]  /*01b0*/  IMAD.MOV.U32 R4, RZ, RZ, R16 ;  /* 0x000000ffff047224 */ /* 0x000fe200078e0010 */
[----:B------:R-:W-:Y:S01]  /*01c0*/  MOV R5, R21 ;  /* 0x0000001500057202 */ /* 0x000fe20000000f00 */
[----:B------:R-:W-:Y:S01]  /*01d0*/  IMAD.MOV.U32 R11, RZ, RZ, R19 ;  /* 0x000000ffff0b7224 */ /* 0x000fe200078e0013 */
[----:B------:R-:W-:-:S03]  /*01e0*/  MOV R10, R2 ;  /* 0x00000002000a7202 */ /* 0x000fc60000000f00 */
[----:B------:R-:W2:Y:S04]  /*01f0*/  LDG.E R8, desc[UR8][R4.64] ;  /* 0x0000000804087981 */ /* 0x000ea8000c1e1900 */
[----:B------:R-:W3:Y:S01]  /*0200*/  LDG.E R10, desc[UR8][R10.64] ;  /* 0x000000080a0a7981 */ /* 0x000ee2000c1e1900 */
[----:B------:R-:W-:Y:S01]  /*0210*/  UISETP.GE.U32.AND UP0, UPT, UR4, 0x3f0, UPT ;  /* 0x000003f00400788c */ /* 0x000fe2000bf06070 */
[----:B------:R-:W-:Y:S01]  /*0220*/  IADD3 R16, P0, PT, R16, 0x40, RZ ;  /* 0x0000004010107810 */ /* 0x000fe20007f1e0ff */
[----:B------:R-:W-:Y:S01]  /*0230*/  UIADD3 UR6, UPT, UPT, UR4, 0x10, URZ ;  /* 0x0000001004067890 */ /* 0x000fe2000fffe0ff */
[----:B------:R-:W-:Y:S02]  /*0240*/  IADD3 R2, P1, PT, R2, 0x10000, RZ ;  /* 0x0001000002027810 */ /* 0x000fe40007f3e0ff */
[----:B------:R-:W-:-:S02]  /*0250*/  IADD3.X R21, PT, PT, RZ, R21, RZ, P0, !PT ;  /* 0x00000015ff157210 */ /* 0x000fc400007fe4ff */
[----:B------:R-:W-:Y:S02]  /*0260*/  IADD3.X R19, PT, PT, RZ, R19, RZ, P1, !PT ;  /* 0x00000013ff137210 */ /* 0x000fe40000ffe4ff */
[----:B------:R-:W-:Y:S01]  /*0270*/  UMOV UR4, UR6 ;  /* 0x0000000600047c82 */ /* 0x000fe20008000000 */
[----:B--2---:R-:W-:Y:S04]  /*0280*/  STS [R17+UR7], R8 ;  /* 0x0000000811007988 */ /* 0x004fe80008000807 */
[----:B---3--:R-:W-:Y:S01]  /*0290*/  STS [R17+UR5], R10 ;  /* 0x0000000a11007988 */ /* 0x008fe20008000805 */
[----:B------:R-:W-:Y:S06]  /*02a0*/  BAR.SYNC.DEFER_BLOCKING 0x0 ;  /* 0x0000000000007b1d */ /* 0x000fec0000010000 */
[----:B------:R-:W-:Y:S04]  /*02b0*/  LDS R25, [R18+UR5] ;  /* 0x0000000512197984 */ /* 0x000fe80008000800 */
[----:B------:R-:W0:Y:S04]  /*02c0*/  LDS.128 R12, [R20+UR7] ;  /* 0x00000007140c7984 */ /* 0x000e280008000c00 */
[----:B------:R-:W1:Y:S04]  /*02d0*/  LDS R29, [R18+UR5+0x40] ;  /* 0x00004005121d7984 */ /* 0x000e680008000800 */
[----:B------:R-:W2:Y:S04]  /*02e0*/  LDS R28, [R18+UR5+0x80] ;  /* 0x00008005121c7984 */ /* 0x000ea80008000800 */
[----:B------:R-:W3:Y:S04]  /*02f0*/  LDS R26, [R18+UR5+0xc0] ;  /* 0x0000c005121a7984 */ /* 0x000ee80008000800 */
[----:B------:R-:W-:Y:S04]  /*0300*/  LDS R27, [R18+UR5+0x100] ;  /* 0x00010005121b7984 */ /* 0x000fe80008000800 */
[----:B------:R-:W4:Y:S04]  /*0310*/  LDS.128 R4, [R20+UR7+0x10] ;  /* 0x0000100714047984 */ /* 0x000f280008000c00 */
[----:B------:R-:W5:Y:S04]  /*0320*/  LDS R24, [R18+UR5+0x140] ;  /* 0x0001400512187984 */ /* 0x000f680008000800 */
[----:B------:R-:W5:Y:S04]  /*0330*/  LDS R23, [R18+UR5+0x180] ;  /* 0x0001800512177984 */ /* 0x000f680008000800 */
[----:B------:R-:W5:Y:S01]  /*0340*/  LDS R22, [R18+UR5+0x1c0] ;  /* 0x0001c00512167984 */ /* 0x000f620008000800 */
[----:B0-----:R-:W-:-:S03]  /*0350*/  FFMA R12, R12, R25, R9 ;  /* 0x000000190c0c7223 */ /* 0x001fc60000000009 */
[----:B------:R-:W-:Y:S01]  /*0360*/  LDS R25, [R18+UR5+0x200] ;  /* 0x0002000512197984 */ /* 0x000fe20008000800 */
[----:B-1----:R-:W-:-:S03]  /*0370*/  FFMA R13, R29, R13, R12 ;  /* 0x0000000d1d0d7223 */ /* 0x002fc6000000000c */
[----:B------:R-:W0:Y:S01]  /*0380*/  LDS.128 R8, [R20+UR7+0x20] ;  /* 0x0000200714087984 */ /* 0x000e220008000c00 */
[----:B--2---:R-:W-:-:S04]  /*0390*/  FFMA R13, R28, R14, R13 ;  /* 0x0000000e1c0d7223 */ /* 0x004fc8000000000d */
[----:B---3--:R-:W-:Y:S02]  /*03a0*/  FFMA R13, R26, R15, R13 ;  /* 0x0000000f1a0d7223 */ /* 0x008fe4000000000d */
[----:B------:R-:W1:Y:S02]  /*03b0*/  LDS R26, [R18+UR5+0x240] ;  /* 0x00024005121a7984 */ /* 0x000e640008000800 */
[----:B----4-:R-:W-:Y:S02]  /*03c0*/  FFMA R13, R4, R27, R13 ;  /* 0x0000001b040d7223 */ /* 0x010fe4000000000d */
[----:B------:R-:W2:Y:S02]  /*03d0*/  LDS R27, [R18+UR5+0x280] ;  /* 0x00028005121b7984 */ /* 0x000ea40008000800 */
[----:B-----5:R-:W-:Y:S02]  /*03e0*/  FFMA R24, R24, R5, R13 ;  /* 0x0000000518187223 */ /* 0x020fe4000000000d */
[----:B------:R-:W3:Y:S02]  /*03f0*/  LDS R4, [R18+UR5+0x2c0] ;  /* 0x0002c00512047984 */ /* 0x000ee40008000800 */
[----:B------:R-:W-:-:S02]  /*0400*/  FFMA R23, R23, R6, R24 ;  /* 0x0000000617177223 */ /* 0x000fc40000000018 */
[----:B------:R-:W-:Y:S02]  /*0410*/  LDS R5, [R18+UR5+0x300] ;  /* 0x0003000512057984 */ /* 0x000fe40008000800 */
[----:B------:R-:W-:Y:S02]  /*0420*/  FFMA R23, R22, R7, R23 ;  /* 0x0000000716177223 */ /* 0x000fe40000000017 */
[----:B------:R-:W4:Y:S04]  /*0430*/  LDS.128 R12, [R20+UR7+0x30] ;  /* 0x00003007140c7984 */ /* 0x000f280008000c00 */
[----:B------:R-:W5:Y:S04]  /*0440*/  LDS R22, [R18+UR5+0x340] ;  /* 0x0003400512167984 */ /* 0x000f680008000800 */
[----:B------:R-:W5:Y:S04]  /*0450*/  LDS R7, [R18+UR5+0x380] ;  /* 0x0003800512077984 */ /* 0x000f680008000800 */
[----:B------:R-:W5:Y:S01]  /*0460*/  LDS R6, [R18+UR5+0x3c0] ;  /* 0x0003c00512067984 */ /* 0x000f620008000800 */
[----:B0-----:R-:W-:-:S04]  /*0470*/  FFMA R23, R8, R25, R23 ;  /* 0x0000001908177223 */ /* 0x001fc80000000017 */
[----:B-1----:R-:W-:-:S04]  /*0480*/  FFMA R26, R26, R9, R23 ;  /* 0x000000091a1a7223 */ /* 0x002fc80000000017 */
[----:B--2---:R-:W-:-:S04]  /*0490*/  FFMA R27, R27, R10, R26 ;  /* 0x0000000a1b1b7223 */ /* 0x004fc8000000001a */
[----:B---3--:R-:W-:-:S04]  /*04a0*/  FFMA R11, R4, R11, R27 ;  /* 0x0000000b040b7223 */ /* 0x008fc8000000001b */
[----:B----4-:R-:W-:-:S04]  /*04b0*/  FFMA R5, R12, R5, R11 ;  /* 0x000000050c057223 */ /* 0x010fc8000000000b */
[----:B-----5:R-:W-:-:S04]  /*04c0*/  FFMA R22, R22, R13, R5 ;  /* 0x0000000d16167223 */ /* 0x020fc80000000005 */
[----:B------:R-:W-:-:S04]  /*04d0*/  FFMA R7, R7, R14, R22 ;  /* 0x0000000e07077223 */ /* 0x000fc80000000016 */
[----:B------:R-:W-:Y:S01]  /*04e0*/  FFMA R9, R6, R15, R7 ;  /* 0x0000000f06097223 */ /* 0x000fe20000000007 */
[----:B------:R-:W-:Y:S06]  /*04f0*/  BAR.SYNC.DEFER_BLOCKING 0x0 ;  /* 0x0000000000007b1d */ /* 0x000fec0000010000 */
[----:B------:R-:W-:Y:S05]  /*0500*/  BRA.U !UP0, `(.L_x_0) ;  /* 0xfffffffd08287547 */ /* 0x000fea000b83ffff */
[----:B------:R-:W0:Y:S01]  /*0510*/  LDCU.64 UR4, c[0x0][0x390] ;  /* 0x00007200ff0477ac */ /* 0x000e220008000a00 */
[----:B------:R-:W-:-:S04]  /*0520*/  IADD3 R3, P0, PT, R3, R0, RZ ;  /* 0x0000000003037210 */ /* 0x000fc80007f1e0ff */
[----:B------:R-:W-:Y:S02]  /*0530*/  IADD3.X R0, PT, PT, RZ, RZ, RZ, P0, !PT ;  /* 0x000000ffff007210 */ /* 0x000fe400007fe4ff */
[----:B0-----:R-:W-:-:S04]  /*0540*/  LEA R2, P0, R3, UR4, 0x2 ;  /* 0x0000000403027c11 */ /* 0x001fc8000f8010ff */
[----:B------:R-:W-:-:S05]  /*0550*/  LEA.HI.X R3, R3, UR5, R0, 0x2, P0 ;  /* 0x0000000503037c11 */ /* 0x000fca00080f1400 */
[----:B------:R-:W-:Y:S01]  /*0560*/  STG.E desc[UR8][R2.64], R9 ;  /* 0x0000000902007986 */ /* 0x000fe2000c101908 */
[----:B------:R-:W-:Y:S05]  /*0570*/  EXIT ;  /* 0x000000000000794d */ /* 0x000fea0003800000 */
.L_x_1:
[----:B------:R-:W-:-:S00]  /*0580*/  BRA `(.L_x_1) ;  /* 0xfffffffc00fc7947 */ /* 0x000fc0000383ffff */
[----:B------:R-:W-:-:S00]  /*0590*/  NOP ;  /* 0x0000000000007918 */ /* 0x000fc00000000000 */
        /* <DEDUP_REMOVED lines=14> */
.L_x_8:


//--------------------- .text._Z3mm3PfS_S_        --------------------------
	.section	.text._Z3mm3PfS_S_,"ax",@progbits
	.align	128
        .global         _Z3mm3PfS_S_
        .type           _Z3mm3PfS_S_,@function
        .size           _Z3mm3PfS_S_,(.L_x_9 - _Z3mm3PfS_S_)
        .other          _Z3mm3PfS_S_,@"STO_CUDA_ENTRY STV_DEFAULT"
_Z3mm3PfS_S_:
.text._Z3mm3PfS_S_:
[----:B------:R-:W-:Y:S01]  /*0000*/  LDC R1, c[0x0][0x37c] ;  /* 0x0000df00ff017b82 */ /* 0x000fe20000000800 */
[----:B------:R-:W0:Y:S07]  /*0010*/  S2R R8, SR_TID.Y ;  /* 0x0000000000087919 */ /* 0x000e2e0000002200 */
[----:B------:R-:W1:Y:S01]  /*0020*/  LDC.64 R6, c[0x0][0x380] ;  /* 0x0000e000ff067b82 */ /* 0x000e620000000a00 */
[----:B------:R-:W-:Y:S01]  /*0030*/  UMOV UR4, 0x400 ;  /* 0x0000040000047882 */ /* 0x000fe20000000000 */
[----:B------:R-:W-:Y:S01]  /*0040*/  HFMA2 R23, -RZ, RZ, 0, 0 ;  /* 0x00000000ff177431 */ /* 0x000fe200000001ff */
[----:B------:R-:W2:Y:S01]  /*0050*/  S2R R3, SR_CTAID.Y ;  /* 0x0000000000037919 */ /* 0x000ea20000002600 */
[----:B------:R-:W-:Y:S01]  /*0060*/  UIADD3 UR5, UPT, UPT, UR4, 0x400, URZ ;  /* 0x0000040004057890 */ /* 0x000fe2000fffe0ff */
[----:B------:R-:W3:Y:S01]  /*0070*/  LDCU.64 UR8, c[0x0][0x358] ;  /* 0x00006b00ff0877ac */ /* 0x000ee20008000a00 */
[----:B------:R-:W4:Y:S02]  /*0080*/  S2R R16, SR_TID.X ;  /* 0x0000000000107919 */ /* 0x000f240000002100 */
[----:B------:R-:W5:Y:S01]  /*0090*/  S2UR UR6, SR_CgaCtaId ;  /* 0x00000000000679c3 */ /* 0x000f620000008800 */
[----:B------:R-:W3:Y:S07]  /*00a0*/  S2R R19, SR_CTAID.X ;  /* 0x0000000000137919 */ /* 0x000eee0000002500 */
[----:B------:R-:W1:Y:S01]  /*00b0*/  LDC.64 R20, c[0x0][0x388] ;  /* 0x0000e200ff147b82 */ /* 0x000e620000000a00 */
[----:B0-----:R-:W-:Y:S01]  /*00c0*/  SHF.L.U32 R4, R8, 0xa, RZ ;  /* 0x0000000a08047819 */ /* 0x001fe200000006ff */
[----:B-----5:R-:W-:-:S02]  /*00d0*/  ULEA UR4, UR6, UR4, 0x18 ;  /* 0x0000000406047291 */ /* 0x020fc4000f8ec0ff */
[----:B------:R-:W-:Y:S01]  /*00e0*/  ULEA UR5, UR6, UR5, 0x18 ;  /* 0x0000000506057291 */ /* 0x000fe2000f8ec0ff */
[----:B--2---:R-:W-:-:S03]  /*00f0*/  LEA R18, R3, R4, 0xe ;  /* 0x0000000403127211 */ /* 0x004fc600078e70ff */
[----:B------:R-:W-:Y:S01]  /*0100*/  LEA R17, R8, UR4, 0x6 ;  /* 0x0000000408117c11 */ /* 0x000fe2000f8e30ff */
[----:B------:R-:W-:Y:S01]  /*0110*/  UMOV UR4, 0x4000 ;  /* 0x0000400000047882 */ /* 0x000fe20000000000 */
[-C--:B----4-:R-:W-:Y:S02]  /*0120*/  LOP3.LUT R3, R18, R16.reuse, RZ, 0xfc, !PT ;  /* 0x0000001012037212 */ /* 0x090fe400078efcff */
[----:B---3--:R-:W-:Y:S02]  /*0130*/  LEA R19, R19, R16, 0x4 ;  /* 0x0000001013137211 */ /* 0x008fe400078e20ff */
[C---:B------:R-:W-:Y:S01]  /*0140*/  IADD3 R5, PT, PT, R3.reuse, 0x10, RZ ;  /* 0x0000001003057810 */ /* 0x040fe20007ffe0ff */
[----:B-1----:R-:W-:Y:S01]  /*0150*/  IMAD.WIDE.U32 R2, R3, 0x4, R6 ;  /* 0x0000000403027825 */ /* 0x002fe200078e0006 */
[----:B------:R-:W-:-:S03]  /*0160*/  IADD3 R4, PT, PT, R19, R4, RZ ;  /* 0x0000000413047210 */ /* 0x000fc60007ffe0ff */
[----:B------:R-:W-:Y:S01]  /*0170*/  IMAD.WIDE.U32 R6, R5, 0x4, R6 ;  /* 0x0000000405067825 */ /* 0x000fe200078e0006 */
[----:B------:R-:W-:-:S04]  /*0180*/  MOV R5, R3 ;  /* 0x0000000300057202 */ /* 0x000fc80000000f00 */
[----:B------:R-:W-:Y:S02]  /*0190*/  MOV R3, R7 ;  /* 0x0000000700037202 */ /* 0x000fe40000000f00 */
[C---:B------:R-:W-:Y:S02]  /*01a0*/  LEA R7, R16.reuse, UR5, 0x2 ;  /* 0x0000000510077c11 */ /* 0x040fe4000f8e10ff */
[----:B------:R-:W-:Y:S02]  /*01b0*/  MOV R0, R6 ;  /* 0x0000000600007202 */ /* 0x000fe40000000f00 */
[----:B------:R-:W-:Y:S02]  /*01c0*/  LEA R16, R16, R17, 0x2 ;  /* 0x0000001110107211 */ /* 0x000fe400078e10ff */
[----:B------:R-:W-:-:S07]  /*01d0*/  LEA R6, R8, R7, 0x6 ;  /* 0x0000000708067211 */ /* 0x000fce00078e30ff */
.L_x_2:
[----:B------:R-:W-:Y:S01]  /*01e0*/  MOV R10, R2 ;  /* 0x00000002000a7202 */ /* 0x000fe20000000f00 */
[----:B------:R-:W-:Y:S01]  /*01f0*/  IMAD.WIDE.U32 R8, R4, 0x4, R20 ;  /* 0x0000000404087825 */ /* 0x000fe200078e0014 */
[----:B------:R-:W-:-:S04]  /*0200*/  MOV R11, R5 ;  /* 0x00000005000b7202 */ /* 0x000fc80000000f00 */
[----:B------:R-:W2:Y:S04]  /*0210*/  LDG.E R26, desc[UR8][R8.64] ;  /* 0x00000008081a7981 */ /* 0x000ea8000c1e1900 */
[----:B------:R-:W3:Y:S04]  /*0220*/  LDG.E R29, desc[UR8][R10.64] ;  /* 0x000000080a1d7981 */ /* 0x000ee8000c1e1900 */
[----:B---3--:R-:W-:Y:S04]  /*0230*/  STS [R16], R29 ;  /* 0x0000001d10007388 */ /* 0x008fe80000000800 */
[----:B--2---:R-:W-:Y:S01]  /*0240*/  STS [R6], R26 ;  /* 0x0000001a06007388 */ /* 0x004fe20000000800 */
[----:B------:R-:W-:Y:S06]  /*0250*/  BAR.SYNC.DEFER_BLOCKING 0x0 ;  /* 0x0000000000007b1d */ /* 0x000fec0000010000 */
[----:B------:R-:W-:Y:S04]  /*0260*/  LDS R22, [R7] ;  /* 0x0000000007167984 */ /* 0x000fe80000000800 */
[----:B------:R-:W0:Y:S04]  /*0270*/  LDS.128 R12, [R17] ;  /* 0x00000000110c7984 */ /* 0x000e280000000c00 */
[----:B------:R-:W1:Y:S04]  /*0280*/  LDS R28, [R7+0x40] ;  /* 0x00004000071c7984 */ /* 0x000e680000000800 */
[----:B------:R-:W2:Y:S04]  /*0290*/  LDS R25, [R7+0x80] ;  /* 0x0000800007197984 */ /* 0x000ea80000000800 */
[----:B------:R-:W3:Y:S04]  /*02a0*/  LDS R24, [R7+0xc0] ;  /* 0x0000c00007187984 */ /* 0x000ee80000000800 */
[----:B------:R-:W-:Y:S04]  /*02b0*/  LDS R27, [R7+0x100] ;  /* 0x00010000071b7984 */ /* 0x000fe80000000800 */
[----:B------:R-:W4:Y:S04]  /*02c0*/  LDS.128 R8, [R17+0x10] ;  /* 0x0000100011087984 */ /* 0x000f280000000c00 */
[----:B------:R-:W-:Y:S01]  /*02d0*/  LDS R26, [R7+0x3c0] ;  /* 0x0003c000071a7984 */ /* 0x000fe20000000800 */
[----:B0-----:R-:W-:-:S03]  /*02e0*/  FFMA R12, R12, R22, R23 ;  /* 0x000000160c0c7223 */ /* 0x001fc60000000017 */
[----:B------:R-:W0:Y:S01]  /*02f0*/  LDS R22, [R7+0x140] ;  /* 0x0001400007167984 */ /* 0x000e220000000800 */
[----:B-1----:R-:W-:-:S03]  /*0300*/  FFMA R12, R28, R13, R12 ;  /* 0x0000000d1c0c7223 */ /* 0x002fc6000000000c */
[----:B------:R-:W1:Y:S01]  /*0310*/  LDS R23, [R7+0x180] ;  /* 0x0001800007177984 */ /* 0x000e620000000800 */
[----:B--2---:R-:W-:-:S03]  /*0320*/  FFMA R25, R25, R14, R12 ;  /* 0x0000000e19197223 */ /* 0x004fc6000000000c */
[----:B------:R-:W-:Y:S01]  /*0330*/  LDS R28, [R7+0x340] ;  /* 0x00034000071c7984 */ /* 0x000fe20000000800 */
[----:B---3--:R-:W-:-:S03]  /*0340*/  FFMA R15, R24, R15, R25 ;  /* 0x0000000f180f7223 */ /* 0x008fc60000000019 */
[----:B------:R-:W2:Y:S04]  /*0350*/  LDS R24, [R7+0x1c0] ;  /* 0x0001c00007187984 */ /* 0x000ea80000000800 */
[----:B------:R-:W-:Y:S01]  /*0360*/  LDS R25, [R7+0x200] ;  /* 0x0002000007197984 */ /* 0x000fe20000000800 */
[----:B----4-:R-:W-:-:S03]  /*0370*/  FFMA R27, R8, R27, R15 ;  /* 0x0000001b081b7223 */ /* 0x010fc6000000000f */
[----:B------:R-:W3:Y:S04]  /*0380*/  LDS.128 R12, [R17+0x20] ;  /* 0x00002000110c7984 */ /* 0x000ee80000000c00 */
[----:B------:R-:W-:Y:S01]  /*0390*/  LDS R8, [R7+0x2c0] ;  /* 0x0002c00007087984 */ /* 0x000fe20000000800 */
[----:B0-----:R-:W-:-:S03]  /*03a0*/  FFMA R22, R22, R9, R27 ;  /* 0x0000000916167223 */ /* 0x001fc6000000001b */
[----:B------:R-:W0:Y:S04]  /*03b0*/  LDS R27, [R7+0x240] ;  /* 0x00024000071b7984 */ /* 0x000e280000000800 */
[----:B------:R-:W4:Y:S01]  /*03c0*/  LDS R9, [R7+0x280] ;  /* 0x0002800007097984 */ /* 0x000f220000000800 */
[----:B-1----:R-:W-:-:S04]  /*03d0*/  FFMA R23, R23, R10, R22 ;  /* 0x0000000a17177223 */ /* 0x002fc80000000016 */
[----:B--2---:R-:W-:-:S04]  /*03e0*/  FFMA R11, R24, R11, R23 ;  /* 0x0000000b180b7223 */ /* 0x004fc80000000017 */
[----:B---3--:R-:W-:-:S04]  /*03f0*/  FFMA R12, R12, R25, R11 ;  /* 0x000000190c0c7223 */ /* 0x008fc8000000000b */
[----:B0-----:R-:W-:Y:S02]  /*0400*/  FFMA R12, R27, R13, R12 ;  /* 0x0000000d1b0c7223 */ /* 0x001fe4000000000c */
[----:B------:R-:W-:Y:S02]  /*0410*/  LDS R13, [R7+0x300] ;  /* 0x00030000070d7984 */ /* 0x000fe40000000800 */
[----:B----4-:R-:W-:Y:S02]  /*0420*/  FFMA R9, R9, R14, R12 ;  /* 0x0000000e09097223 */ /* 0x010fe4000000000c */
[----:B------:R-:W-:Y:S02]  /*0430*/  LDS R27, [R7+0x380] ;  /* 0x00038000071b7984 */ /* 0x000fe40000000800 */
[----:B------:R-:W-:Y:S02]  /*0440*/  FFMA R15, R8, R15, R9 ;  /* 0x0000000f080f7223 */ /* 0x000fe40000000009 */
[----:B------:R-:W0:Y:S01]  /*0450*/  LDS.128 R8, [R17+0x30] ;  /* 0x0000300011087984 */ /* 0x000e220000000c00 */
[----:B------:R-:W-:-:S02]  /*0460*/  IADD3 R23, PT, PT, R4, 0x4000, RZ ;  /* 0x0000400004177810 */ /* 0x000fc40007ffe0ff */
[----:B------:R-:W-:Y:S02]  /*0470*/  MOV R24, R0 ;  /* 0x0000000000187202 */ /* 0x000fe40000000f00 */
[----:B------:R-:W-:Y:S01]  /*0480*/  MOV R25, R3 ;  /* 0x0000000300197202 */ /* 0x000fe20000000f00 */
[----:B------:R-:W-:Y:S01]  /*0490*/  BAR.SYNC.DEFER_BLOCKING 0x0 ;  /* 0x0000000000007b1d */ /* 0x000fe20000010000 */
[----:B------:R-:W-:-:S05]  /*04a0*/  IMAD.WIDE.U32 R22, R23, 0x4, R20 ;  /* 0x0000000417167825 */ /* 0x000fca00078e0014 */
[----:B------:R-:W2:Y:S04]  /*04b0*/  LDG.E R24, desc[UR8][R24.64] ;  /* 0x0000000818187981 */ /* 0x000ea8000c1e1900 */
[----:B------:R-:W3:Y:S01]  /*04c0*/  LDG.E R23, desc[UR8][R22.64] ;  /* 0x0000000816177981 */ /* 0x000ee2000c1e1900 */
[----:B0-----:R-:W-:-:S04]  /*04d0*/  FFMA R8, R8, R13, R15 ;  /* 0x0000000d08087223 */ /* 0x001fc8000000000f */
[----:B------:R-:W-:-:S04]  /*04e0*/  FFMA R8, R28, R9, R8 ;  /* 0x000000091c087223 */ /* 0x000fc80000000008 */
[----:B------:R-:W-:-:S04]  /*04f0*/  FFMA R27, R27, R10, R8 ;  /* 0x0000000a1b1b7223 */ /* 0x000fc80000000008 */
[----:B------:R-:W-:Y:S01]  /*0500*/  FFMA R11, R26, R11, R27 ;  /* 0x0000000b1a0b7223 */ /* 0x000fe2000000001b */
[----:B------:R-:W-:-:S04]  /*0510*/  UIADD3 UR4, UPT, UPT, UR4, 0x8000, URZ ;  /* 0x0000800004047890 */ /* 0x000fc8000fffe0ff */
[----:B------:R-:W-:Y:S01]  /*0520*/  UISETP.NE.AND UP0, UPT, UR4, 0x104000, UPT ;  /* 0x001040000400788c */ /* 0x000fe2000bf05270 */
[----:B------:R-:W-:Y:S02]  /*0530*/  IADD3 R2, P1, PT, R2, 0x80, RZ ;  /* 0x0000008002027810 */ /* 0x000fe40007f3e0ff */
[----:B------:R-:W-:Y:S02]  /*0540*/  IADD3 R0, P0, PT, R0, 0x80, RZ ;  /* 0x0000008000007810 */ /* 0x000fe40007f1e0ff */
[----:B------:R-:W-:Y:S02]  /*0550*/  IADD3 R4, PT, PT, R4, 0x8000, RZ ;  /* 0x0000800004047810 */ /* 0x000fe40007ffe0ff */
[----:B------:R-:W-:Y:S02]  /*0560*/  IADD3.X R5, PT, PT, RZ, R5, RZ, P1, !PT ;  /* 0x00000005ff057210 */ /* 0x000fe40000ffe4ff */
[----:B------:R-:W-:Y:S01]  /*0570*/  IADD3.X R3, PT, PT, RZ, R3, RZ, P0, !PT ;  /* 0x00000003ff037210 */ /* 0x000fe200007fe4ff */
[----:B--2---:R-:W-:Y:S04]  /*0580*/  STS [R16], R24 ;  /* 0x0000001810007388 */ /* 0x004fe80000000800 */
[----:B---3--:R-:W-:Y:S01]  /*0590*/  STS [R6], R23 ;  /* 0x0000001706007388 */ /* 0x008fe20000000800 */
[----:B------:R-:W-:Y:S06]  /*05a0*/  BAR.SYNC.DEFER_BLOCKING 0x0 ;  /* 0x0000000000007b1d */ /* 0x000fec0000010000 */
[----:B------:R-:W-:Y:S04]  /*05b0*/  LDS R29, [R7] ;  /* 0x00000000071d7984 */ /* 0x000fe80000000800 */
[----:B------:R-:W0:Y:S04]  /*05c0*/  LDS.128 R12, [R17] ;  /* 0x00000000110c7984 */ /* 0x000e280000000c00 */
[----:B------:R-:W1:Y:S04]  /*05d0*/  LDS R28, [R7+0x40] ;  /* 0x00004000071c7984 */ /* 0x000e680000000800 */
[----:B------:R-:W2:Y:S04]  /*05e0*/  LDS R25, [R7+0x80] ;  /* 0x0000800007197984 */ /* 0x000ea80000000800 */
[----:B------:R-:W3:Y:S04]  /*05f0*/  LDS R24, [R7+0xc0] ;  /* 0x0000c00007187984 */ /* 0x000ee80000000800 */
[----:B------:R-:W-:Y:S04]  /*0600*/  LDS R23, [R7+0x100] ;  /* 0x0001000007177984 */ /* 0x000fe80000000800 */
[----:B------:R-:W-:Y:S04]  /*0610*/  LDS R22, [R7+0x140] ;  /* 0x0001400007167984 */ /* 0x000fe80000000800 */
[----:B------:R-:W-:Y:S04]  /*0620*/  LDS R26, [R7+0x1c0] ;  /* 0x0001c000071a7984 */ /* 0x000fe80000000800 */
[----:B------:R-:W-:Y:S01]  /*0630*/  LDS R27, [R7+0x200] ;  /* 0x00020000071b7984 */ /* 0x000fe20000000800 */
[----:B0-----:R-:W-:-:S03]  /*0640*/  FFMA R29, R12, R29, R11 ;  /* 0x0000001d0c1d7223 */ /* 0x001fc6000000000b */
[----:B------:R-:W0:Y:S01]  /*0650*/  LDS.128 R8, [R17+0x10] ;  /* 0x0000100011087984 */ /* 0x000e220000000c00 */
[----:B-1----:R-:W-:-:S04]  /*0660*/  FFMA R28, R28, R13, R29 ;  /* 0x0000000d1c1c7223 */ /* 0x002fc8000000001d */
[----:B--2---:R-:W-:Y:S02]  /*0670*/  FFMA R13, R25, R14, R28 ;  /* 0x0000000e190d7223 */ /* 0x004fe4000000001c */
[----:B------:R-:W1:Y:S02]  /*0680*/  LDS R25, [R7+0x180] ;  /* 0x0001800007197984 */ /* 0x000e640000000800 */
[----:B---3--:R-:W-:Y:S02]  /*0690*/  FFMA R13, R24, R15, R13 ;  /* 0x0000000f180d7223 */ /* 0x008fe4000000000d */
[----:B------:R-:W-:Y:S02]  /*06a0*/  LDS R24, [R7+0x240] ;  /* 0x0002400007187984 */ /* 0x000fe40000000800 */
[----:B0-----:R-:W-:Y:S02]  /*06b0*/  FFMA R23, R8, R23, R13 ;  /* 0x0000001708177223 */ /* 0x001fe4000000000d */
[----:B------:R-:W0:Y:S02]  /*06c0*/  LDS.128 R12, [R17+0x20] ;  /* 0x00002000110c7984 */ /* 0x000e240000000c00 */
[----:B------:R-:W-:-:S02]  /*06d0*/  FFMA R22, R22, R9, R23 ;  /* 0x0000000916167223 */ /* 0x000fc40000000017 */
[----:B------:R-:W2:Y:S02]  /*06e0*/  LDS R23, [R7+0x280] ;  /* 0x0002800007177984 */ /* 0x000ea40000000800 */
[----:B-1----:R-:W-:Y:S02]  /*06f0*/  FFMA R25, R25, R10, R22 ;  /* 0x0000000a19197223 */ /* 0x002fe40000000016 */
[----:B------:R-:W1:Y:S02]  /*0700*/  LDS R22, [R7+0x2c0] ;  /* 0x0002c00007167984 */ /* 0x000e640000000800 */
[----:B------:R-:W-:Y:S02]  /*0710*/  FFMA R11, R26, R11, R25 ;  /* 0x0000000b1a0b7223 */ /* 0x000fe40000000019 */
[----:B------:R-:W-:Y:S02]  /*0720*/  LDS R25, [R7+0x300] ;  /* 0x0003000007197984 */ /* 0x000fe40000000800 */
[----:B0-----:R-:W-:-:S02]  /*0730*/  FFMA R27, R12, R27, R11 ;  /* 0x0000001b0c1b7223 */ /* 0x001fc4000000000b */
[----:B------:R-:W0:Y:S02]  /*0740*/  LDS.128 R8, [R17+0x30] ;  /* 0x0000300011087984 */ /* 0x000e240000000c00 */
[----:B------:R-:W-:Y:S02]  /*0750*/  FFMA R24, R24, R13, R27 ;  /* 0x0000000d18187223 */ /* 0x000fe4000000001b */
[----:B------:R-:W3:Y:S04]  /*0760*/  LDS R27, [R7+0x340] ;  /* 0x00034000071b7984 */ /* 0x000ee80000000800 */
[----:B------:R-:W4:Y:S04]  /*0770*/  LDS R13, [R7+0x380] ;  /* 0x00038000070d7984 */ /* 0x000f280000000800 */
[----:B------:R-:W5:Y:S01]  /*0780*/  LDS R12, [R7+0x3c0] ;  /* 0x0003c000070c7984 */ /* 0x000f620000000800 */
[----:B--2---:R-:W-:-:S04]  /*0790*/  FFMA R23, R23, R14, R24 ;  /* 0x0000000e17177223 */ /* 0x004fc80000000018 */
[----:B-1----:R-:W-:-:S04]  /*07a0*/  FFMA R15, R22, R15, R23 ;  /* 0x0000000f160f7223 */ /* 0x002fc80000000017 */
[----:B0-----:R-:W-:-:S04]  /*07b0*/  FFMA R8, R8, R25, R15 ;  /* 0x0000001908087223 */ /* 0x001fc8000000000f */
[----:B---3--:R-:W-:-:S04]  /*07c0*/  FFMA R8, R27, R9, R8 ;  /* 0x000000091b087223 */ /* 0x008fc80000000008 */
[----:B----4-:R-:W-:-:S04]  /*07d0*/  FFMA R13, R13, R10, R8 ;  /* 0x0000000a0d0d7223 */ /* 0x010fc80000000008 */
[----:B-----5:R-:W-:Y:S01]  /*07e0*/  FFMA R23, R12, R11, R13 ;  /* 0x0000000b0c177223 */ /* 0x020fe2000000000d */
[----:B------:R-:W-:Y:S06]  /*07f0*/  BAR.SYNC.DEFER_BLOCKING 0x0 ;  /* 0x0000000000007b1d */ /* 0x000fec0000010000 */
[----:B------:R-:W-:Y:S05]  /*0800*/  BRA.U UP0, `(.L_x_2) ;  /* 0xfffffff900747547 */ /* 0x000fea000b83ffff */
[----:B------:R-:W0:Y:S01]  /*0810*/  LDC.64 R2, c[0x0][0x390] ;  /* 0x0000e400ff027b82 */ /* 0x000e220000000a00 */
[----:B------:R-:W-:-:S05]  /*0820*/  IADD3 R19, PT, PT, R19, R18, RZ ;  /* 0x0000001213137210 */ /* 0x000fca0007ffe0ff */
[----:B0-----:R-:W-:-:S05]  /*0830*/  IMAD.WIDE.U32 R2, R19, 0x4, R2 ;  /* 0x0000000413027825 */ /* 0x001fca00078e0002 */
[----:B------:R-:W-:Y:S01]  /*0840*/  STG.E desc[UR8][R2.64], R23 ;  /* 0x0000001702007986 */ /* 0x000fe2000c101908 */
[----:B------:R-:W-:Y:S05]  /*0850*/  EXIT ;  /* 0x000000000000794d */ /* 0x000fea0003800000 */
.L_x_3:
        /* <DEDUP_REMOVED lines=10> */
.L_x_9:


//--------------------- .text._Z3mm2PfS_S_        --------------------------
	.section	.text._Z3mm2PfS_S_,"ax",@progbits
	.align	128
        .global         _Z3mm2PfS_S_
        .type           _Z3mm2PfS_S_,@function
        .size           _Z3mm2PfS_S_,(.L_x_10 - _Z3mm2PfS_S_)
        .other          _Z3mm2PfS_S_,@"STO_CUDA_ENTRY STV_DEFAULT"
_Z3mm2PfS_S_:
.text._Z3mm2PfS_S_:
[----:B------:R-:W-:Y:S01]  /*0000*/  LDC R1, c[0x0][0x37c] ;  /* 0x0000df00ff017b82 */ /* 0x000fe20000000800 */
[----:B------:R-:W0:Y:S01]  /*0010*/  S2R R2, SR_TID.X ;  /* 0x0000000000027919 */ /* 0x000e220000002100 */
[----:B------:R-:W1:Y:S01]  /*0020*/  S2R R5, SR_CTAID.Y ;  /* 0x0000000000057919 */ /* 0x000e620000002600 */
[----:B------:R-:W2:Y:S01]  /*0030*/  S2R R3, SR_CTAID.X ;  /* 0x0000000000037919 */ /* 0x000ea20000002500 */
[----:B0-----:R-:W-:Y:S02]  /*0040*/  LOP3.LUT R0, R2, 0xf, RZ, 0xc0, !PT ;  /* 0x0000000f02007812 */ /* 0x001fe400078ec0ff */
[----:B------:R-:W-:Y:S02]  /*0050*/  SHF.R.U32.HI R2, RZ, 0x4, R2 ;  /* 0x00000004ff027819 */ /* 0x000fe40000011602 */
[----:B-1----:R-:W-:Y:S02]  /*0060*/  LEA R0, R5, R0, 0x4 ;  /* 0x0000000005007211 */ /* 0x002fe400078e20ff */
[----:B--2---:R-:W-:-:S02]  /*0070*/  LEA R2, R3, R2, 0x4 ;  /* 0x0000000203027211 */ /* 0x004fc400078e20ff */
[----:B------:R-:W-:-:S04]  /*0080*/  ISETP.GT.U32.AND P0, PT, R0, 0x3ff, PT ;  /* 0x000003ff0000780c */ /* 0x000fc80003f04070 */
[----:B------:R-:W-:-:S13]  /*0090*/  ISETP.GT.OR P0, PT, R2, 0x3ff, P0 ;  /* 0x000003ff0200780c */ /* 0x000fda0000704670 */
[----:B------:R-:W-:Y:S05]  /*00a0*/  @P0 EXIT ;  /* 0x000000000000094d */ /* 0x000fea0003800000 */
[----:B------:R-:W0:Y:S01]  /*00b0*/  LDC R15, c[0x0][0x38c] ;  /* 0x0000e300ff0f7b82 */ /* 0x000e220000000800 */
[----:B------:R-:W1:Y:S01]  /*00c0*/  LDCU.64 UR6, c[0x0][0x380] ;  /* 0x00007000ff0677ac */ /* 0x000e620008000a00 */
[----:B------:R-:W-:Y:S01]  /*00d0*/  SHF.L.U32 R3, R2, 0xa, RZ ;  /* 0x0000000a02037819 */ /* 0x000fe200000006ff */
[----:B------:R-:W-:Y:S01]  /*00e0*/  HFMA2 R28, -RZ, RZ, 0, 0 ;  /* 0x00000000ff1c7431 */ /* 0x000fe200000001ff */
[C---:B------:R-:W-:Y:S01]  /*00f0*/  IADD3 R2, PT, PT, R0.reuse, 0x400, RZ ;  /* 0x0000040000027810 */ /* 0x040fe20007ffe0ff */
[----:B------:R-:W2:Y:S01]  /*0100*/  LDCU UR4, c[0x0][0x388] ;  /* 0x00007100ff0477ac */ /* 0x000ea20008000800 */
[C---:B------:R-:W-:Y:S02]  /*0110*/  IADD3 R4, PT, PT, R0.reuse, 0x800, RZ ;  /* 0x0000080000047810 */ /* 0x040fe40007ffe0ff */
[C---:B------:R-:W-:Y:S01]  /*0120*/  IADD3 R5, PT, PT, R0.reuse, 0xc00, RZ ;  /* 0x00000c0000057810 */ /* 0x040fe20007ffe0ff */
[----:B------:R-:W3:Y:S01]  /*0130*/  LDCU.64 UR8, c[0x0][0x358] ;  /* 0x00006b00ff0877ac */ /* 0x000ee20008000a00 */
[----:B------:R-:W-:-:S02]  /*0140*/  IADD3 R6, PT, PT, R0, 0x1400, RZ ;  /* 0x0000140000067810 */ /* 0x000fc40007ffe0ff */
[C---:B------:R-:W-:Y:S02]  /*0150*/  IADD3 R7, PT, PT, R0.reuse, 0x2000, RZ ;  /* 0x0000200000077810 */ /* 0x040fe40007ffe0ff */
[C---:B------:R-:W-:Y:S02]  /*0160*/  IADD3 R8, PT, PT, R0.reuse, 0x2400, RZ ;  /* 0x0000240000087810 */ /* 0x040fe40007ffe0ff */
[C---:B------:R-:W-:Y:S02]  /*0170*/  IADD3 R9, PT, PT, R0.reuse, 0x2800, RZ ;  /* 0x0000280000097810 */ /* 0x040fe40007ffe0ff */
[C---:B------:R-:W-:Y:S01]  /*0180*/  IADD3 R10, PT, PT, R0.reuse, 0x2c00, RZ ;  /* 0x00002c00000a7810 */ /* 0x040fe20007ffe0ff */
[----:B-1----:R-:W-:Y:S01]  /*0190*/  UIADD3 UR5, UP0, UPT, UR6, 0x20, URZ ;  /* 0x0000002006057890 */ /* 0x002fe2000ff1e0ff */
[C---:B------:R-:W-:Y:S02]  /*01a0*/  IADD3 R11, PT, PT, R0.reuse, 0x3000, RZ ;  /* 0x00003000000b7810 */ /* 0x040fe40007ffe0ff */
[C---:B------:R-:W-:Y:S01]  /*01b0*/  IADD3 R23, PT, PT, R0.reuse, 0x1000, RZ ;  /* 0x0000100000177810 */ /* 0x040fe20007ffe0ff */
[----:B------:R-:W-:Y:S01]  /*01c0*/  UIADD3.X UR6, UPT, UPT, URZ, UR7, URZ, UP0, !UPT ;  /* 0x00000007ff067290 */ /* 0x000fe200087fe4ff */
[----:B------:R-:W-:-:S02]  /*01d0*/  IADD3 R25, PT, PT, R0, 0x1800, RZ ;  /* 0x0000180000197810 */ /* 0x000fc40007ffe0ff */
[C---:B------:R-:W-:Y:S02]  /*01e0*/  IADD3 R27, PT, PT, R0.reuse, 0x1c00, RZ ;  /* 0x00001c00001b7810 */ /* 0x040fe40007ffe0ff */
[C---:B------:R-:W-:Y:S02]  /*01f0*/  IADD3 R29, PT, PT, R0.reuse, 0x3400, RZ ;  /* 0x00003400001d7810 */ /* 0x040fe40007ffe0ff */
[C---:B------:R-:W-:Y:S02]  /*0200*/  IADD3 R24, PT, PT, R0.reuse, 0x3800, RZ ;  /* 0x0000380000187810 */ /* 0x040fe40007ffe0ff */
[----:B------:R-:W-:Y:S02]  /*0210*/  IADD3 R26, PT, PT, R0, 0x3c00, RZ ;  /* 0x00003c00001a7810 */ /* 0x000fe40007ffe0ff */
[----:B------:R-:W-:Y:S02]  /*0220*/  MOV R22, R3 ;  /* 0x0000000300167202 */ /* 0x000fe40000000f00 */
[----:B--2---:R-:W-:Y:S01]  /*0230*/  MOV R14, UR4 ;  /* 0x00000004000e7c02 */ /* 0x004fe20008000f00 */
[----:B---3--:R-:W-:-:S06]  /*0240*/  UMOV UR4, URZ ;  /* 0x000000ff00047c82 */ /* 0x008fcc0008000000 */
.L_x_4:
[----:B------:R-:W-:Y:S01]  /*0250*/  MOV R12, UR5 ;  /* 0x00000005000c7c02 */ /* 0x000fe20008000f00 */
[----:B0-----:R-:W-:Y:S01]  /*0260*/  IMAD.WIDE.U32 R16, R0, 0x4, R14 ;  /* 0x0000000400107825 */ /* 0x001fe200078e000e */
[----:B------:R-:W-:-:S03]  /*0270*/  MOV R13, UR6 ;  /* 0x00000006000d7c02 */ /* 0x000fc60008000f00 */
[----:B------:R-:W-:Y:S02]  /*0280*/  IMAD.WIDE R12, R22, 0x4, R12 ;  /* 0x00000004160c7825 */ /* 0x000fe400078e020c */
[----:B------:R-:W2:Y:S02]  /*0290*/  LDG.E R17, desc[UR8][R16.64] ;  /* 0x0000000810117981 */ /* 0x000ea4000c1e1900 */
[----:B------:R-:W-:Y:S02]  /*02a0*/  IMAD.WIDE.U32 R18, R2, 0x4, R14 ;  /* 0x0000000402127825 */ /* 0x000fe400078e000e */
[----:B------:R-:W2:Y:S04]  /*02b0*/  LDG.E R21, desc[UR8][R12.64+-0x20] ;  /* 0xffffe0080c157981 */ /* 0x000ea8000c1e1900 */
[----:B------:R-:W3:Y:S04]  /*02c0*/  LDG.E R20, desc[UR8][R12.64+-0x1c] ;  /* 0xffffe4080c147981 */ /* 0x000ee8000c1e1900 */
[----:B------:R-:W3:Y:S01]  /*02d0*/  LDG.E R19, desc[UR8][R18.64] ;  /* 0x0000000812137981 */ /* 0x000ee2000c1e1900 */
[----:B--2---:R-:W-:Y:S01]  /*02e0*/  FFMA R28, R21, R17, R28 ;  /* 0x00000011151c7223 */ /* 0x004fe2000000001c */
[----:B------:R-:W-:-:S06]  /*02f0*/  IMAD.WIDE.U32 R16, R4, 0x4, R14 ;  /* 0x0000000404107825 */ /* 0x000fcc00078e000e */
[----:B------:R-:W2:Y:S04]  /*0300*/  LDG.E R16, desc[UR8][R16.64] ;  /* 0x0000000810107981 */ /* 0x000ea8000c1e1900 */
[----:B------:R-:W2:Y:S01]  /*0310*/  LDG.E R17, desc[UR8][R12.64+-0x18] ;  /* 0xffffe8080c117981 */ /* 0x000ea2000c1e1900 */
[----:B---3--:R-:W-:Y:S01]  /*0320*/  FFMA R28, R20, R19, R28 ;  /* 0x00000013141c7223 */ /* 0x008fe2000000001c */
[----:B------:R-:W-:Y:S02]  /*0330*/  IMAD.WIDE.U32 R20, R5, 0x4, R14 ;  /* 0x0000000405147825 */ /* 0x000fe400078e000e */
[----:B------:R-:W3:Y:S04]  /*0340*/  LDG.E R19, desc[UR8][R12.64+-0x14] ;  /* 0xffffec080c137981 */ /* 0x000ee8000c1e1900 */
[----:B------:R-:W3:Y:S01]  /*0350*/  LDG.E R20, desc[UR8][R20.64] ;  /* 0x0000000814147981 */ /* 0x000ee2000c1e1900 */
[----:B--2---:R-:W-:Y:S01]  /*0360*/  FFMA R28, R17, R16, R28 ;  /* 0x00000010111c7223 */ /* 0x004fe2000000001c */
[----:B------:R-:W-:-:S06]  /*0370*/  IMAD.WIDE.U32 R16, R23, 0x4, R14 ;  /* 0x0000000417107825 */ /* 0x000fcc00078e000e */
[----:B------:R-:W2:Y:S04]  /*0380*/  LDG.E R16, desc[UR8][R16.64] ;  /* 0x0000000810107981 */ /* 0x000ea8000c1e1900 */
[----:B------:R-:W2:Y:S01]  /*0390*/  LDG.E R17, desc[UR8][R12.64+-0x10] ;  /* 0xfffff0080c117981 */ /* 0x000ea2000c1e1900 */
[----:B---3--:R-:W-:Y:S01]  /*03a0*/  FFMA R28, R19, R20, R28 ;  /* 0x00000014131c7223 */ /* 0x008fe2000000001c */
[----:B------:R-:W-:-:S06]  /*03b0*/  IMAD.WIDE.U32 R18, R6, 0x4, R14 ;  /* 0x0000000406127825 */ /* 0x000fcc00078e000e */
[----:B------:R-:W3:Y:S04]  /*03c0*/  LDG.E R18, desc[UR8][R18.64] ;  /* 0x0000000812127981 */ /* 0x000ee8000c1e1900 */
[----:B------:R-:W3:Y:S01]  /*03d0*/  LDG.E R19, desc[UR8][R12.64+-0xc] ;  /* 0xfffff4080c137981 */ /* 0x000ee2000c1e1900 */
[----:B------:R-:W-:-:S06]  /*03e0*/  IMAD.WIDE.U32 R20, R27, 0x4, R14 ;  /* 0x000000041b147825 */ /* 0x000fcc00078e000e */
[----:B------:R-:W4:Y:S01]  /*03f0*/  LDG.E R20, desc[UR8][R20.64] ;  /* 0x0000000814147981 */ /* 0x000f22000c1e1900 */
[----:B--2---:R-:W-:Y:S01]  /*0400*/  FFMA R28, R17, R16, R28 ;  /* 0x00000010111c7223 */ /* 0x004fe2000000001c */
[----:B------:R-:W-:-:S06]  /*0410*/  IMAD.WIDE.U32 R16, R25, 0x4, R14 ;  /* 0x0000000419107825 */ /* 0x000fcc00078e000e */
[----:B------:R-:W2:Y:S04]  /*0420*/  LDG.E R16, desc[UR8][R16.64] ;  /* 0x0000000810107981 */ /* 0x000ea8000c1e1900 */
[----:B------:R-:W2:Y:S01]  /*0430*/  LDG.E R17, desc[UR8][R12.64+-0x8] ;  /* 0xfffff8080c117981 */ /* 0x000ea2000c1e1900 */
[----:B---3--:R-:W-:-:S03]  /*0440*/  FFMA R28, R19, R18, R28 ;  /* 0x00000012131c7223 */ /* 0x008fc6000000001c */
[----:B------:R-:W4:Y:S01]  /*0450*/  LDG.E R19, desc[UR8][R12.64+-0x4] ;  /* 0xfffffc080c137981 */ /* 0x000f22000c1e1900 */
[----:B--2---:R-:W-:Y:S01]  /*0460*/  FFMA R28, R17, R16, R28 ;  /* 0x00000010111c7223 */ /* 0x004fe2000000001c */
[----:B------:R-:W-:-:S06]  /*0470*/  IMAD.WIDE.U32 R16, R7, 0x4, R14 ;  /* 0x0000000407107825 */ /* 0x000fcc00078e000e */
[----:B------:R-:W2:Y:S01]  /*0480*/  LDG.E R16, desc[UR8][R16.64] ;  /* 0x0000000810107981 */ /* 0x000ea2000c1e1900 */
[----:B----4-:R-:W-:Y:S01]  /*0490*/  FFMA R28, R19, R20, R28 ;  /* 0x00000014131c7223 */ /* 0x010fe2000000001c */
[----:B------:R-:W-:-:S06]  /*04a0*/  IMAD.WIDE.U32 R18, R8, 0x4, R14 ;  /* 0x0000000408127825 */ /* 0x000fcc00078e000e */
[----:B------:R-:W3:Y:S04]  /*04b0*/  LDG.E R18, desc[UR8][R18.64] ;  /* 0x0000000812127981 */ /* 0x000ee8000c1e1900 */
[----:B------:R-:W2:Y:S04]  /*04c0*/  LDG.E R17, desc[UR8][R12.64] ;  /* 0x000000080c117981 */ /* 0x000ea8000c1e1900 */
[----:B------:R-:W3:Y:S01]  /*04d0*/  LDG.E R19, desc[UR8][R12.64+0x4] ;  /* 0x000004080c137981 */ /* 0x000ee2000c1e1900 */
[----:B------:R-:W-:-:S06]  /*04e0*/  IMAD.WIDE.U32 R20, R10, 0x4, R14 ;  /* 0x000000040a147825 */ /* 0x000fcc00078e000e */
[----:B------:R-:W4:Y:S01]  /*04f0*/  LDG.E R20, desc[UR8][R20.64] ;  /* 0x0000000814147981 */ /* 0x000f22000c1e1900 */
[----:B--2---:R-:W-:Y:S01]  /*0500*/  FFMA R28, R17, R16, R28 ;  /* 0x00000010111c7223 */ /* 0x004fe2000000001c */
[----:B------:R-:W-:-:S06]  /*0510*/  IMAD.WIDE.U32 R16, R9, 0x4, R14 ;  /* 0x0000000409107825 */ /* 0x000fcc00078e000e */
[----:B------:R-:W2:Y:S01]  /*0520*/  LDG.E R16, desc[UR8][R16.64] ;  /* 0x0000000810107981 */ /* 0x000ea2000c1e1900 */
[----:B---3--:R-:W-:-:S03]  /*0530*/  FFMA R28, R19, R18, R28 ;  /* 0x00000012131c7223 */ /* 0x008fc6000000001c */
[----:B------:R-:W4:Y:S04]  /*0540*/  LDG.E R19, desc[UR8][R12.64+0xc] ;  /* 0x00000c080c137981 */ /* 0x000f28000c1e1900 */
[----:B------:R-:W2:Y:S02]  /*0550*/  LDG.E R17, desc[UR8][R12.64+0x8] ;  /* 0x000008080c117981 */ /* 0x000ea4000c1e1900 */
[----:B--2---:R-:W-:Y:S01]  /*0560*/  FFMA R28, R17, R16, R28 ;  /* 0x00000010111c7223 */ /* 0x004fe2000000001c */
[----:B------:R-:W-:-:S04]  /*0570*/  IMAD.WIDE.U32 R16, R11, 0x4, R14 ;  /* 0x000000040b107825 */ /* 0x000fc800078e000e */
[----:B----4-:R-:W-:Y:S01]  /*0580*/  FFMA R28, R19, R20, R28 ;  /* 0x00000014131c7223 */ /* 0x010fe2000000001c */
[--C-:B------:R-:W-:Y:S01]  /*0590*/  IMAD.WIDE.U32 R18, R29, 0x4, R14.reuse ;  /* 0x000000041d127825 */ /* 0x100fe200078e000e */
[----:B------:R-:W2:Y:S05]  /*05a0*/  LDG.E R16, desc[UR8][R16.64] ;  /* 0x0000000810107981 */ /* 0x000eaa000c1e1900 */
[----:B------:R-:W3:Y:S04]  /*05b0*/  LDG.E R18, desc[UR8][R18.64] ;  /* 0x0000000812127981 */ /* 0x000ee8000c1e1900 */
[----:B------:R-:W2:Y:S04]  /*05c0*/  LDG.E R17, desc[UR8][R12.64+0x10] ;  /* 0x000010080c117981 */ /* 0x000ea8000c1e1900 */
[----:B------:R-:W3:Y:S01]  /*05d0*/  LDG.E R19, desc[UR8][R12.64+0x14] ;  /* 0x000014080c137981 */ /* 0x000ee2000c1e1900 */
[----:B------:R-:W-:-:S06]  /*05e0*/  IMAD.WIDE.U32 R20, R24, 0x4, R14 ;  /* 0x0000000418147825 */ /* 0x000fcc00078e000e */
[----:B------:R-:W4:Y:S01]  /*05f0*/  LDG.E R20, desc[UR8][R20.64] ;  /* 0x0000000814147981 */ /* 0x000f22000c1e1900 */
[----:B--2---:R-:W-:Y:S01]  /*0600*/  FFMA R28, R17, R16, R28 ;  /* 0x00000010111c7223 */ /* 0x004fe2000000001c */
[----:B------:R-:W-:-:S04]  /*0610*/  IMAD.WIDE.U32 R16, R26, 0x4, R14 ;  /* 0x000000041a107825 */ /* 0x000fc800078e000e */
[----:B---3--:R-:W-:Y:S02]  /*0620*/  FFMA R28, R19, R18, R28 ;  /* 0x00000012131c7223 */ /* 0x008fe4000000001c */
[----:B------:R-:W4:Y:S04]  /*0630*/  LDG.E R19, desc[UR8][R12.64+0x18] ;  /* 0x000018080c137981 */ /* 0x000f28000c1e1900 */
[----:B------:R-:W2:Y:S04]  /*0640*/  LDG.E R18, desc[UR8][R12.64+0x1c] ;  /* 0x00001c080c127981 */ /* 0x000ea8000c1e1900 */
[----:B------:R-:W2:Y:S01]  /*0650*/  LDG.E R16, desc[UR8][R16.64] ;  /* 0x0000000810107981 */ /* 0x000ea2000c1e1900 */
[----:B------:R-:W-:-:S04]  /*0660*/  UIADD3 UR4, UPT, UPT, UR4, 0x10, URZ ;  /* 0x0000001004047890 */ /* 0x000fc8000fffe0ff */
[----:B------:R-:W-:Y:S01]  /*0670*/  UISETP.NE.AND UP0, UPT, UR4, 0x400, UPT ;  /* 0x000004000400788c */ /* 0x000fe2000bf05270 */
[----:B------:R-:W-:Y:S02]  /*0680*/  IADD3 R14, P0, PT, R14, 0x10000, RZ ;  /* 0x000100000e0e7810 */ /* 0x000fe40007f1e0ff */
[----:B------:R-:W-:Y:S02]  /*0690*/  IADD3 R22, PT, PT, R22, 0x10, RZ ;  /* 0x0000001016167810 */ /* 0x000fe40007ffe0ff */
[----:B------:R-:W-:Y:S01]  /*06a0*/  IADD3.X R15, PT, PT, RZ, R15, RZ, P0, !PT ;  /* 0x0000000fff0f7210 */ /* 0x000fe200007fe4ff */
[----:B----4-:R-:W-:-:S04]  /*06b0*/  FFMA R19, R19, R20, R28 ;  /* 0x0000001413137223 */ /* 0x010fc8000000001c */
[----:B--2---:R-:W-:Y:S01]  /*06c0*/  FFMA R28, R18, R16, R19 ;  /* 0x00000010121c7223 */ /* 0x004fe20000000013 */
[----:B------:R-:W-:Y:S06]  /*06d0*/  BRA.U UP0, `(.L_x_4) ;  /* 0xfffffff900dc7547 */ /* 0x000fec000b83ffff */
[----:B------:R-:W0:Y:S01]  /*06e0*/  LDC.64 R4, c[0x0][0x390] ;  /* 0x0000e400ff047b82 */ /* 0x000e220000000a00 */
[----:B------:R-:W-:-:S05]  /*06f0*/  IADD3 R3, PT, PT, R0, R3, RZ ;  /* 0x0000000300037210 */ /* 0x000fca0007ffe0ff */
[----:B0-----:R-:W-:-:S05]  /*0700*/  IMAD.WIDE R2, R3, 0x4, R4 ;  /* 0x0000000403027825 */ /* 0x001fca00078e0204 */
[----:B------:R-:W-:Y:S01]  /*0710*/  STG.E desc[UR8][R2.64], R28 ;  /* 0x0000001c02007986 */ /* 0x000fe2000c101908 */
[----:B------:R-:W-:Y:S05]  /*0720*/  EXIT ;  /* 0x000000000000794d */ /* 0x000fea0003800000 */
.L_x_5:
        /* <DEDUP_REMOVED lines=13> */
.L_x_10:


//--------------------- .text._Z3mm1PfS_S_        --------------------------
	.section	.text._Z3mm1PfS_S_,"ax",@progbits
	.align	128
        .global         _Z3mm1PfS_S_
        .type           _Z3mm1PfS_S_,@function
        .size           _Z3mm1PfS_S_,(.L_x_11 - _Z3mm1PfS_S_)
        .other          _Z3mm1PfS_S_,@"STO_CUDA_ENTRY STV_DEFAULT"
_Z3mm1PfS_S_:
.text._Z3mm1PfS_S_:
[----:B------:R-:W-:Y:S01]  /*0000*/  LDC R1, c[0x0][0x37c] ;  /* 0x0000df00ff017b82 */ /* 0x000fe20000000800 */
[----:B------:R-:W0:Y:S07]  /*0010*/  S2R R0, SR_TID.X ;  /* 0x0000000000007919 */ /* 0x000e2e0000002100 */
[----:B------:R-:W0:Y:S01]  /*0020*/  S2UR UR4, SR_CTAID.X ;  /* 0x00000000000479c3 */ /* 0x000e220000002500 */
[----:B------:R-:W1:Y:S07]  /*0030*/  S2R R5, SR_TID.Y ;  /* 0x0000000000057919 */ /* 0x000e6e0000002200 */
[----:B------:R-:W0:Y:S08]  /*0040*/  LDC R3, c[0x0][0x360] ;  /* 0x0000d800ff037b82 */ /* 0x000e300000000800 */
[----:B------:R-:W1:Y:S08]  /*0050*/  S2UR UR5, SR_CTAID.Y ;  /* 0x00000000000579c3 */ /* 0x000e700000002600 */
[----:B------:R-:W1:Y:S01]  /*0060*/  LDC R2, c[0x0][0x364] ;  /* 0x0000d900ff027b82 */ /* 0x000e620000000800 */
[----:B0-----:R-:W-:-:S02]  /*0070*/  IMAD R3, R3, UR4, R0 ;  /* 0x0000000403037c24 */ /* 0x001fc4000f8e0200 */
[----:B-1----:R-:W-:-:S05]  /*0080*/  IMAD R0, R2, UR5, R5 ;  /* 0x0000000502007c24 */ /* 0x002fca000f8e0205 */
[----:B------:R-:W-:-:S04]  /*0090*/  VIMNMX.U32 R2, PT, PT, R3, R0, !PT ;  /* 0x0000000003027248 */ /* 0x000fc80007fe0000 */
[----:B------:R-:W-:-:S13]  /*00a0*/  ISETP.GT.U32.AND P0, PT, R2, 0x3ff, PT ;  /* 0x000003ff0200780c */ /* 0x000fda0003f04070 */
[----:B------:R-:W-:Y:S05]  /*00b0*/  @P0 EXIT ;  /* 0x000000000000094d */ /* 0x000fea0003800000 */
[----:B------:R-:W0:Y:S01]  /*00c0*/  LDC.64 R4, c[0x0][0x380] ;  /* 0x0000e000ff047b82 */ /* 0x000e220000000a00 */
[----:B------:R-:W1:Y:S01]  /*00d0*/  LDCU UR4, c[0x0][0x388] ;  /* 0x00007100ff0477ac */ /* 0x000e620008000800 */
[----:B------:R-:W-:Y:S01]  /*00e0*/  SHF.L.U32 R3, R3, 0xa, RZ ;  /* 0x0000000a03037819 */ /* 0x000fe200000006ff */
[----:B------:R-:W-:Y:S01]  /*00f0*/  HFMA2 R20, -RZ, RZ, 0, 0 ;  /* 0x00000000ff147431 */ /* 0x000fe200000001ff */
[C---:B------:R-:W-:Y:S01]  /*0100*/  IADD3 R2, PT, PT, R0.reuse, 0x800, RZ ;  /* 0x0000080000027810 */ /* 0x040fe20007ffe0ff */
[----:B------:R-:W2:Y:S01]  /*0110*/  LDCU.64 UR6, c[0x0][0x358] ;  /* 0x00006b00ff0677ac */ /* 0x000ea20008000a00 */
[C---:B------:R-:W-:Y:S02]  /*0120*/  IADD3 R6, PT, PT, R0.reuse, 0x1400, RZ ;  /* 0x0000140000067810 */ /* 0x040fe40007ffe0ff */
[----:B------:R-:W3:Y:S01]  /*0130*/  LDC R13, c[0x0][0x38c] ;  /* 0x0000e300ff0d7b82 */ /* 0x000ee20000000800 */
[C---:B------:R-:W-:Y:S02]  /*0140*/  IADD3 R7, PT, PT, R0.reuse, 0x1800, RZ ;  /* 0x0000180000077810 */ /* 0x040fe40007ffe0ff */
[----:B------:R-:W-:-:S02]  /*0150*/  IADD3 R8, PT, PT, R0, 0x1c00, RZ ;  /* 0x00001c0000087810 */ /* 0x000fc40007ffe0ff */
[C---:B------:R-:W-:Y:S02]  /*0160*/  IADD3 R9, PT, PT, R0.reuse, 0x2800, RZ ;  /* 0x0000280000097810 */ /* 0x040fe40007ffe0ff */
[C---:B------:R-:W-:Y:S02]  /*0170*/  IADD3 R10, PT, PT, R0.reuse, 0x2c00, RZ ;  /* 0x00002c00000a7810 */ /* 0x040fe40007ffe0ff */
[C---:B------:R-:W-:Y:S02]  /*0180*/  IADD3 R11, PT, PT, R0.reuse, 0x3000, RZ ;  /* 0x00003000000b7810 */ /* 0x040fe40007ffe0ff */
[C---:B------:R-:W-:Y:S02]  /*0190*/  IADD3 R25, PT, PT, R0.reuse, 0x3400, RZ ;  /* 0x0000340000197810 */ /* 0x040fe40007ffe0ff */
[C---:B------:R-:W-:Y:S02]  /*01a0*/  IADD3 R27, PT, PT, R0.reuse, 0x3800, RZ ;  /* 0x00003800001b7810 */ /* 0x040fe40007ffe0ff */
[C---:B------:R-:W-:Y:S01]  /*01b0*/  IADD3 R29, PT, PT, R0.reuse, 0x400, RZ ;  /* 0x00000400001d7810 */ /* 0x040fe20007ffe0ff */
[----:B0-----:R-:W-:Y:S01]  /*01c0*/  IMAD.WIDE.U32 R4, R3, 0x4, R4 ;  /* 0x0000000403047825 */ /* 0x001fe200078e0004 */
[----:B------:R-:W-:-:S02]  /*01d0*/  IADD3 R24, PT, PT, R0, 0x2000, RZ ;  /* 0x0000200000187810 */ /* 0x000fc40007ffe0ff */
[----:B------:R-:W-:Y:S02]  /*01e0*/  IADD3 R28, PT, PT, R0, 0x2400, RZ ;  /* 0x00002400001c7810 */ /* 0x000fe40007ffe0ff */
[----:B------:R-:W-:Y:S02]  /*01f0*/  IADD3 R16, P0, PT, R4, 0x20, RZ ;  /* 0x0000002004107810 */ /* 0x000fe40007f1e0ff */
[C---:B------:R-:W-:Y:S02]  /*0200*/  IADD3 R4, PT, PT, R0.reuse, 0xc00, RZ ;  /* 0x00000c0000047810 */ /* 0x040fe40007ffe0ff */
[----:B------:R-:W-:Y:S02]  /*0210*/  IADD3.X R21, PT, PT, RZ, R5, RZ, P0, !PT ;  /* 0x00000005ff157210 */ /* 0x000fe400007fe4ff */
[C---:B------:R-:W-:Y:S02]  /*0220*/  IADD3 R5, PT, PT, R0.reuse, 0x1000, RZ ;  /* 0x0000100000057810 */ /* 0x040fe40007ffe0ff */
[----:B------:R-:W-:-:S02]  /*0230*/  IADD3 R26, PT, PT, R0, 0x3c00, RZ ;  /* 0x00003c00001a7810 */ /* 0x000fc40007ffe0ff */
[----:B-1----:R-:W-:Y:S01]  /*0240*/  MOV R12, UR4 ;  /* 0x00000004000c7c02 */ /* 0x002fe20008000f00 */
[----:B--23--:R-:W-:-:S06]  /*0250*/  UMOV UR4, URZ ;  /* 0x000000ff00047c82 */ /* 0x00cfcc0008000000 */
.L_x_6:
[--C-:B------:R-:W-:Y:S01]  /*0260*/  IMAD.WIDE.U32 R18, R0, 0x4, R12.reuse ;  /* 0x0000000400127825 */ /* 0x100fe200078e000c */
[----:B------:R-:W-:Y:S02]  /*0270*/  MOV R14, R16 ;  /* 0x00000010000e7202 */ /* 0x000fe40000000f00 */
[----:B------:R-:W-:Y:S01]  /*0280*/  MOV R15, R21 ;  /* 0x00000015000f7202 */ /* 0x000fe20000000f00 */
[--C-:B------:R-:W-:Y:S02]  /*0290*/  IMAD.WIDE.U32 R16, R29, 0x4, R12.reuse ;  /* 0x000000041d107825 */ /* 0x100fe400078e000c */
[----:B------:R-:W2:Y:S04]  /*02a0*/  LDG.E R18, desc[UR6][R18.64] ;  /* 0x0000000612127981 */ /* 0x000ea8000c1e1900 */
[----:B------:R-:W2:Y:S04]  /*02b0*/  LDG.E R21, desc[UR6][R14.64+-0x20] ;  /* 0xffffe0060e157981 */ /* 0x000ea8000c1e1900 */
[----:B------:R-:W3:Y:S04]  /*02c0*/  LDG.E R17, desc[UR6][R16.64] ;  /* 0x0000000610117981 */ /* 0x000ee8000c1e1900 */
[----:B------:R-:W3:Y:S01]  /*02d0*/  LDG.E R16, desc[UR6][R14.64+-0x1c] ;  /* 0xffffe4060e107981 */ /* 0x000ee2000c1e1900 */
[----:B------:R-:W-:-:S06]  /*02e0*/  IMAD.WIDE.U32 R22, R2, 0x4, R12 ;  /* 0x0000000402167825 */ /* 0x000fcc00078e000c */
[----:B------:R-:W4:Y:S01]  /*02f0*/  LDG.E R22, desc[UR6][R22.64] ;  /* 0x0000000616167981 */ /* 0x000f22000c1e1900 */
[----:B--2---:R-:W-:-:S04]  /*0300*/  FFMA R21, R21, R18, R20 ;  /* 0x0000001215157223 */ /* 0x004fc80000000014 */
[----:B---3--:R-:W-:Y:S01]  /*0310*/  FFMA R16, R16, R17, R21 ;  /* 0x0000001110107223 */ /* 0x008fe20000000015 */
[--C-:B------:R-:W-:Y:S01]  /*0320*/  IMAD.WIDE.U32 R20, R4, 0x4, R12.reuse ;  /* 0x0000000404147825 */ /* 0x100fe200078e000c */
[----:B------:R-:W4:Y:S05]  /*0330*/  LDG.E R17, desc[UR6][R14.64+-0x18] ;  /* 0xffffe8060e117981 */ /* 0x000f2a000c1e1900 */
[----:B------:R-:W2:Y:S04]  /*0340*/  LDG.E R20, desc[UR6][R20.64] ;  /* 0x0000000614147981 */ /* 0x000ea8000c1e1900 */
[----:B------:R-:W2:Y:S01]  /*0350*/  LDG.E R21, desc[UR6][R14.64+-0x14] ;  /* 0xffffec060e157981 */ /* 0x000ea2000c1e1900 */
[----:B------:R-:W-:-:S06]  /*0360*/  IMAD.WIDE.U32 R18, R5, 0x4, R12 ;  /* 0x0000000405127825 */ /* 0x000fcc00078e000c */
[----:B------:R-:W3:Y:S04]  /*0370*/  LDG.E R18, desc[UR6][R18.64] ;  /* 0x0000000612127981 */ /* 0x000ee8000c1e1900 */
[----:B------:R-:W3:Y:S01]  /*0380*/  LDG.E R19, desc[UR6][R14.64+-0x10] ;  /* 0xfffff0060e137981 */ /* 0x000ee2000c1e1900 */
[----:B----4-:R-:W-:-:S04]  /*0390*/  FFMA R16, R17, R22, R16 ;  /* 0x0000001611107223 */ /* 0x010fc80000000010 */
[----:B--2---:R-:W-:Y:S01]  /*03a0*/  FFMA R20, R21, R20, R16 ;  /* 0x0000001415147223 */ /* 0x004fe20000000010 */
[----:B------:R-:W-:-:S05]  /*03b0*/  IMAD.WIDE.U32 R16, R6, 0x4, R12 ;  /* 0x0000000406107825 */ /* 0x000fca00078e000c */
[----:B------:R3:W2:Y:S04]  /*03c0*/  LDG.E R21, desc[UR6][R16.64] ;  /* 0x0000000610157981 */ /* 0x0006a8000c1e1900 */
[----:B------:R-:W2:Y:S01]  /*03d0*/  LDG.E R17, desc[UR6][R14.64+-0xc] ;  /* 0xfffff4060e117981 */ /* 0x000ea2000c1e1900 */
[----:B---3--:R-:W-:Y:S01]  /*03e0*/  FFMA R16, R19, R18, R20 ;  /* 0x0000001213107223 */ /* 0x008fe20000000014 */
[----:B------:R-:W-:-:S06]  /*03f0*/  IMAD.WIDE.U32 R22, R7, 0x4, R12 ;  /* 0x0000000407167825 */ /* 0x000fcc00078e000c */
[----:B------:R-:W3:Y:S01]  /*0400*/  LDG.E R22, desc[UR6][R22.64] ;  /* 0x0000000616167981 */ /* 0x000ee2000c1e1900 */
[----:B--2---:R-:W-:Y:S01]  /*0410*/  FFMA R16, R17, R21, R16 ;  /* 0x0000001511107223 */ /* 0x004fe20000000010 */
[--C-:B------:R-:W-:Y:S02]  /*0420*/  IMAD.WIDE.U32 R20, R8, 0x4, R12.reuse ;  /* 0x0000000408147825 */ /* 0x100fe400078e000c */
[----:B------:R-:W3:Y:S04]  /*0430*/  LDG.E R17, desc[UR6][R14.64+-0x8] ;  /* 0xfffff8060e117981 */ /* 0x000ee8000c1e1900 */
[----:B------:R-:W2:Y:S04]  /*0440*/  LDG.E R20, desc[UR6][R20.64] ;  /* 0x0000000614147981 */ /* 0x000ea8000c1e1900 */
[----:B------:R-:W2:Y:S01]  /*0450*/  LDG.E R21, desc[UR6][R14.64+-0x4] ;  /* 0xfffffc060e157981 */ /* 0x000ea2000c1e1900 */
[----:B------:R-:W-:-:S06]  /*0460*/  IMAD.WIDE.U32 R18, R24, 0x4, R12 ;  /* 0x0000000418127825 */ /* 0x000fcc00078e000c */
[----:B------:R-:W4:Y:S04]  /*0470*/  LDG.E R18, desc[UR6][R18.64] ;  /* 0x0000000612127981 */ /* 0x000f28000c1e1900 */
[----:B------:R-:W4:Y:S01]  /*0480*/  LDG.E R19, desc[UR6][R14.64] ;  /* 0x000000060e137981 */ /* 0x000f22000c1e1900 */
[----:B---3--:R-:W-:-:S04]  /*0490*/  FFMA R16, R17, R22, R16 ;  /* 0x0000001611107223 */ /* 0x008fc80000000010 */
[----:B--2---:R-:W-:Y:S01]  /*04a0*/  FFMA R20, R21, R20, R16 ;  /* 0x0000001415147223 */ /* 0x004fe20000000010 */
[----:B------:R-:W-:-:S05]  /*04b0*/  IMAD.WIDE.U32 R16, R28, 0x4, R12 ;  /* 0x000000041c107825 */ /* 0x000fca00078e000c */
[----:B------:R4:W2:Y:S04]  /*04c0*/  LDG.E R21, desc[UR6][R16.64] ;  /* 0x0000000610157981 */ /* 0x0008a8000c1e1900 */
[----:B------:R-:W2:Y:S01]  /*04d0*/  LDG.E R17, desc[UR6][R14.64+0x4] ;  /* 0x000004060e117981 */ /* 0x000ea2000c1e1900 */
[----:B------:R-:W-:-:S04]  /*04e0*/  IMAD.WIDE.U32 R22, R9, 0x4, R12 ;  /* 0x0000000409167825 */ /* 0x000fc800078e000c */
[----:B----4-:R-:W-:Y:S02]  /*04f0*/  FFMA R16, R19, R18, R20 ;  /* 0x0000001213107223 */ /* 0x010fe40000000014 */
[----:B------:R-:W3:Y:S04]  /*0500*/  LDG.E R19, desc[UR6][R14.64+0xc] ;  /* 0x00000c060e137981 */ /* 0x000ee8000c1e1900 */
[----:B------:R-:W4:Y:S04]  /*0510*/  LDG.E R22, desc[UR6][R22.64] ;  /* 0x0000000616167981 */ /* 0x000f28000c1e1900 */
[----:B------:R-:W5:Y:S01]  /*0520*/  LDG.E R23, desc[UR6][R14.64+0x14] ;  /* 0x000014060e177981 */ /* 0x000f62000c1e1900 */
[----:B--2---:R-:W-:Y:S01]  /*0530*/  FFMA R16, R17, R21, R16 ;  /* 0x0000001511107223 */ /* 0x004fe20000000010 */
[----:B------:R-:W-:-:S02]  /*0540*/  IMAD.WIDE.U32 R20, R10, 0x4, R12 ;  /* 0x000000040a147825 */ /* 0x000fc400078e000c */
[----:B------:R-:W4:Y:S04]  /*0550*/  LDG.E R17, desc[UR6][R14.64+0x8] ;  /* 0x000008060e117981 */ /* 0x000f28000c1e1900 */
[----:B------:R-:W3:Y:S01]  /*0560*/  LDG.E R20, desc[UR6][R20.64] ;  /* 0x0000000614147981 */ /* 0x000ee2000c1e1900 */
[----:B----4-:R-:W-:Y:S01]  /*0570*/  FFMA R18, R17, R22, R16 ;  /* 0x0000001611127223 */ /* 0x010fe20000000010 */
[----:B------:R-:W-:-:S04]  /*0580*/  IMAD.WIDE.U32 R16, R11, 0x4, R12 ;  /* 0x000000040b107825 */ /* 0x000fc800078e000c */
[----:B---3--:R-:W-:Y:S01]  /*0590*/  FFMA R20, R19, R20, R18 ;  /* 0x0000001413147223 */ /* 0x008fe20000000012 */
[----:B------:R-:W-:Y:S01]  /*05a0*/  IMAD.WIDE.U32 R18, R25, 0x4, R12 ;  /* 0x0000000419127825 */ /* 0x000fe200078e000c */
[----:B------:R-:W2:Y:S05]  /*05b0*/  LDG.E R16, desc[UR6][R16.64] ;  /* 0x0000000610107981 */ /* 0x000eaa000c1e1900 */
[----:B------:R-:W5:Y:S04]  /*05c0*/  LDG.E R18, desc[UR6][R18.64] ;  /* 0x0000000612127981 */ /* 0x000f68000c1e1900 */
[----:B------:R-:W2:Y:S04]  /*05d0*/  LDG.E R17, desc[UR6][R14.64+0x10] ;  /* 0x000010060e117981 */ /* 0x000ea8000c1e1900 */
[----:B------:R-:W3:Y:S01]  /*05e0*/  LDG.E R19, desc[UR6][R14.64+0x18] ;  /* 0x000018060e137981 */ /* 0x000ee2000c1e1900 */
[----:B--2---:R-:W-:Y:S01]  /*05f0*/  FFMA R22, R17, R16, R20 ;  /* 0x0000001011167223 */ /* 0x004fe20000000014 */
[----:B------:R-:W-:-:S02]  /*0600*/  IMAD.WIDE.U32 R20, R27, 0x4, R12 ;  /* 0x000000041b147825 */ /* 0x000fc400078e000c */
[----:B------:R-:W2:Y:S02]  /*0610*/  LDG.E R17, desc[UR6][R14.64+0x1c] ;  /* 0x00001c060e117981 */ /* 0x000ea4000c1e1900 */
[----:B-----5:R-:W-:Y:S01]  /*0620*/  FFMA R16, R23, R18, R22 ;  /* 0x0000001217107223 */ /* 0x020fe20000000016 */
[----:B------:R-:W-:Y:S01]  /*0630*/  IMAD.WIDE.U32 R22, R26, 0x4, R12 ;  /* 0x000000041a167825 */ /* 0x000fe200078e000c */
[----:B------:R-:W3:Y:S05]  /*0640*/  LDG.E R20, desc[UR6][R20.64] ;  /* 0x0000000614147981 */ /* 0x000eea000c1e1900 */
[----:B------:R-:W2:Y:S01]  /*0650*/  LDG.E R22, desc[UR6][R22.64] ;  /* 0x0000000616167981 */ /* 0x000ea2000c1e1900 */
[----:B------:R-:W-:-:S04]  /*0660*/  UIADD3 UR4, UPT, UPT, UR4, 0x10, URZ ;  /* 0x0000001004047890 */ /* 0x000fc8000fffe0ff */
[----:B------:R-:W-:Y:S01]  /*0670*/  UISETP.NE.AND UP0, UPT, UR4, 0x400, UPT ;  /* 0x000004000400788c */ /* 0x000fe2000bf05270 */
[----:B------:R-:W-:-:S04]  /*0680*/  IADD3 R12, P0, PT, R12, 0x10000, RZ ;  /* 0x000100000c0c7810 */ /* 0x000fc80007f1e0ff */
[----:B------:R-:W-:Y:S01]  /*0690*/  IADD3.X R13, PT, PT, RZ, R13, RZ, P0, !PT ;  /* 0x0000000dff0d7210 */ /* 0x000fe200007fe4ff */
[----:B---3--:R-:W-:Y:S01]  /*06a0*/  FFMA R20, R19, R20, R16 ;  /* 0x0000001413147223 */ /* 0x008fe20000000010 */
[----:B------:R-:W-:-:S03]  /*06b0*/  IADD3 R16, P1, PT, R14, 0x40, RZ ;  /* 0x000000400e107810 */ /* 0x000fc60007f3e0ff */
[----:B--2---:R-:W-:Y:S01]  /*06c0*/  FFMA R20, R17, R22, R20 ;  /* 0x0000001611147223 */ /* 0x004fe20000000014 */
[----:B------:R-:W-:Y:S01]  /*06d0*/  IADD3.X R21, PT, PT, RZ, R15, RZ, P1, !PT ;  /* 0x0000000fff157210 */ /* 0x000fe20000ffe4ff */
[----:B------:R-:W-:Y:S08]  /*06e0*/  BRA.U UP0, `(.L_x_6) ;  /* 0xfffffff900dc7547 */ /* 0x000ff0000b83ffff */
[----:B------:R-:W0:Y:S01]  /*06f0*/  LDC.64 R4, c[0x0][0x390] ;  /* 0x0000e400ff047b82 */ /* 0x000e220000000a00 */
[----:B------:R-:W-:-:S05]  /*0700*/  IADD3 R3, PT, PT, R0, R3, RZ ;  /* 0x0000000300037210 */ /* 0x000fca0007ffe0ff */
[----:B0-----:R-:W-:-:S05]  /*0710*/  IMAD.WIDE.U32 R2, R3, 0x4, R4 ;  /* 0x0000000403027825 */ /* 0x001fca00078e0004 */
[----:B------:R-:W-:Y:S01]  /*0720*/  STG.E desc[UR6][R2.64], R20 ;  /* 0x0000001402007986 */ /* 0x000fe2000c101906 */
[----:B------:R-:W-:Y:S05]  /*0730*/  EXIT ;  /* 0x000000000000794d */ /* 0x000fea0003800000 */
.L_x_7:
        /* <DEDUP_REMOVED lines=12> */
.L_x_11:


//--------------------- .nv.shared._Z3mm4PfS_S_   --------------------------
	.section	.nv.shared._Z3mm4PfS_S_,"aw",@nobits
	.sectionflags	@""
	.align	4
.nv.shared._Z3mm4PfS_S_:
	.zero		3072


//--------------------- .nv.shared.reserved.0     --------------------------
	.section	.nv.shared.reserved.0,"aw",@nobits
	.weak		__nv_reservedSMEM_offset_0_alias
	.size		__nv_reservedSMEM_offset_0_alias, 0, 64
	.other		__nv_reservedSMEM_offset_0_alias,@"STO_CUDA_RESERVED_SHARED STV_DEFAULT"
__nv_reservedSMEM_offset_0_alias:
	.zero		0
	.zero		64


//--------------------- .nv.shared._Z3mm3PfS_S_   --------------------------
	.section	.nv.shared._Z3mm3PfS_S_,"aw",@nobits
	.sectionflags	@""
	.align	4
.nv.shared._Z3mm3PfS_S_:
	.zero		3072


//--------------------- .nv.constant0._Z3mm4PfS_S_ --------------------------
	.section	.nv.constant0._Z3mm4PfS_S_,"a",@progbits
	.sectionflags	@""
	.align	4
.nv.constant0._Z3mm4PfS_S_:
	.zero		920


//--------------------- .nv.constant0._Z3mm3PfS_S_ --------------------------
	.section	.nv.constant0._Z3mm3PfS_S_,"a",@progbits
	.sectionflags	@""
	.align	4
.nv.constant0._Z3mm3PfS_S_:
	.zero		920


//--------------------- .nv.constant0._Z3mm2PfS_S_ --------------------------
	.section	.nv.constant0._Z3mm2PfS_S_,"a",@progbits
	.sectionflags	@""
	.align	4
.nv.constant0._Z3mm2PfS_S_:
	.zero		920


//--------------------- .nv.constant0._Z3mm1PfS_S_ --------------------------
	.section	.nv.constant0._Z3mm1PfS_S_,"a",@progbits
	.sectionflags	@""
	.align	4
.nv.constant0._Z3mm1PfS_S_:
	.zero		920


//--------------------- SYMBOLS --------------------------

	.type		.nv.reservedSmem.offset0,@object
	.size		.nv.reservedSmem.offset0,0x4
	.type		.nv.reservedSmem.cap,@object
	.size		.nv.reservedSmem.cap,0x4
